//
// Generated by NVIDIA NVVM Compiler
//
// Compiler Build ID: CL-36424714
// Cuda compilation tools, release 13.0, V13.0.88
// Based on NVVM 20.0.0
//

.version 9.0
.target sm_100
.address_size 64

	// .globl	_Z11build_tableP7table_t
.func  (.param .align 16 .b8 func_retval0[16]) __internal_trig_reduction_slowpathd
(
	.param .b64 __internal_trig_reduction_slowpathd_param_0
)
;
.global .align 8 .b8 __cudart_i2opi_d[144] = {8, 93, 141, 31, 177, 95, 251, 107, 234, 146, 82, 138, 247, 57, 7, 61, 123, 241, 229, 235, 199, 186, 39, 117, 45, 234, 95, 158, 102, 63, 70, 79, 183, 9, 203, 39, 207, 126, 54, 109, 31, 109, 10, 90, 139, 17, 47, 239, 15, 152, 5, 222, 255, 151, 248, 31, 59, 40, 249, 189, 139, 95, 132, 156, 244, 57, 83, 131, 57, 214, 145, 57, 65, 126, 95, 180, 38, 112, 156, 233, 132, 68, 187, 46, 245, 53, 130, 232, 62, 167, 41, 177, 28, 235, 29, 254, 28, 146, 209, 9, 234, 46, 73, 6, 224, 210, 77, 66, 58, 110, 36, 183, 97, 197, 187, 222, 171, 99, 81, 254, 65, 144, 67, 60, 153, 149, 98, 219, 192, 221, 52, 245, 209, 87, 39, 252, 41, 21, 68, 78, 110, 131, 249, 162};
.global .align 16 .b8 __cudart_sin_cos_coeffs[128] = {70, 210, 176, 44, 241, 229, 90, 190, 146, 227, 172, 105, 227, 29, 199, 62, 161, 98, 219, 25, 160, 1, 42, 191, 24, 8, 17, 17, 17, 17, 129, 63, 84, 85, 85, 85, 85, 85, 197, 191, 0, 0, 0, 0, 0, 0, 0, 0, 0, 0, 0, 0, 0, 0, 0, 0, 100, 129, 253, 32, 131, 255, 168, 189, 40, 133, 239, 193, 167, 238, 33, 62, 217, 230, 6, 142, 79, 126, 146, 190, 233, 188, 221, 25, 160, 1, 250, 62, 71, 93, 193, 22, 108, 193, 86, 191, 81, 85, 85, 85, 85, 85, 165, 63, 0, 0, 0, 0, 0, 0, 224, 191, 0, 0, 0, 0, 0, 0, 240, 63};

.visible .entry _Z11build_tableP7table_t(
	.param .u64 .ptr .align 1 _Z11build_tableP7table_t_param_0
)
{
	.reg .pred 	%p<8>;
	.reg .b32 	%r<33>;
	.reg .b64 	%rd<5>;
	.reg .b64 	%fd<48>;

	ld.param.u64 	%rd2, [_Z11build_tableP7table_t_param_0];
	mov.u32 	%r12, %ctaid.x;
	shl.b32 	%r13, %r12, 8;
	mov.u32 	%r14, %tid.x;
	add.s32 	%r1, %r13, %r14;
	setp.eq.s32 	%p1, %r1, 0;
	setp.gt.s32 	%p2, %r1, 200000;
	or.pred  	%p3, %p1, %p2;
	@%p3 bra 	$L__BB0_9;
	cvta.to.global.u64 	%rd3, %rd2;
	cvt.rn.f64.s32 	%fd45, %r1;
	sqrt.rn.f64 	%fd10, %fd45;
	rcp.rn.f64 	%fd11, %fd10;
	mul.wide.s32 	%rd4, %r1, 16;
	add.s64 	%rd1, %rd3, %rd4;
	st.global.f64 	[%rd1], %fd11;
	{
	.reg .b32 %temp; 
	mov.b64 	{%temp, %r29}, %fd45;
	}
	{
	.reg .b32 %temp; 
	mov.b64 	{%r30, %temp}, %fd45;
	}
	setp.gt.s32 	%p4, %r29, 1048575;
	mov.b32 	%r31, -1023;
	@%p4 bra 	$L__BB0_3;
	mul.f64 	%fd45, %fd45, 0d4350000000000000;
	{
	.reg .b32 %temp; 
	mov.b64 	{%temp, %r29}, %fd45;
	}
	{
	.reg .b32 %temp; 
	mov.b64 	{%r30, %temp}, %fd45;
	}
	mov.b32 	%r31, -1077;
$L__BB0_3:
	add.s32 	%r17, %r29, -1;
	setp.gt.u32 	%p5, %r17, 2146435070;
	@%p5 bra 	$L__BB0_7;
	shr.u32 	%r20, %r29, 20;
	add.s32 	%r32, %r31, %r20;
	and.b32  	%r21, %r29, 1048575;
	or.b32  	%r22, %r21, 1072693248;
	mov.b64 	%fd46, {%r30, %r22};
	setp.lt.u32 	%p7, %r22, 1073127583;
	@%p7 bra 	$L__BB0_6;
	{
	.reg .b32 %temp; 
	mov.b64 	{%r23, %temp}, %fd46;
	}
	{
	.reg .b32 %temp; 
	mov.b64 	{%temp, %r24}, %fd46;
	}
	add.s32 	%r25, %r24, -1048576;
	mov.b64 	%fd46, {%r23, %r25};
	add.s32 	%r32, %r32, 1;
$L__BB0_6:
	add.f64 	%fd13, %fd46, 0dBFF0000000000000;
	add.f64 	%fd14, %fd46, 0d3FF0000000000000;
	rcp.approx.ftz.f64 	%fd15, %fd14;
	neg.f64 	%fd16, %fd14;
	fma.rn.f64 	%fd17, %fd16, %fd15, 0d3FF0000000000000;
	fma.rn.f64 	%fd18, %fd17, %fd17, %fd17;
	fma.rn.f64 	%fd19, %fd18, %fd15, %fd15;
	mul.f64 	%fd20, %fd13, %fd19;
	fma.rn.f64 	%fd21, %fd13, %fd19, %fd20;
	mul.f64 	%fd22, %fd21, %fd21;
	fma.rn.f64 	%fd23, %fd22, 0d3EB1380B3AE80F1E, 0d3ED0EE258B7A8B04;
	fma.rn.f64 	%fd24, %fd23, %fd22, 0d3EF3B2669F02676F;
	fma.rn.f64 	%fd25, %fd24, %fd22, 0d3F1745CBA9AB0956;
	fma.rn.f64 	%fd26, %fd25, %fd22, 0d3F3C71C72D1B5154;
	fma.rn.f64 	%fd27, %fd26, %fd22, 0d3F624924923BE72D;
	fma.rn.f64 	%fd28, %fd27, %fd22, 0d3F8999999999A3C4;
	fma.rn.f64 	%fd29, %fd28, %fd22, 0d3FB5555555555554;
	sub.f64 	%fd30, %fd13, %fd21;
	add.f64 	%fd31, %fd30, %fd30;
	neg.f64 	%fd32, %fd21;
	fma.rn.f64 	%fd33, %fd32, %fd13, %fd31;
	mul.f64 	%fd34, %fd19, %fd33;
	mul.f64 	%fd35, %fd22, %fd29;
	fma.rn.f64 	%fd36, %fd35, %fd21, %fd34;
	xor.b32  	%r26, %r32, -2147483648;
	mov.b32 	%r27, 1127219200;
	mov.b64 	%fd37, {%r26, %r27};
	mov.b32 	%r28, -2147483648;
	mov.b64 	%fd38, {%r28, %r27};
	sub.f64 	%fd39, %fd37, %fd38;
	fma.rn.f64 	%fd40, %fd39, 0d3FE62E42FEFA39EF, %fd21;
	fma.rn.f64 	%fd41, %fd39, 0dBFE62E42FEFA39EF, %fd40;
	sub.f64 	%fd42, %fd41, %fd21;
	sub.f64 	%fd43, %fd36, %fd42;
	fma.rn.f64 	%fd44, %fd39, 0d3C7ABC9E3B39803F, %fd43;
	add.f64 	%fd47, %fd40, %fd44;
	bra.uni 	$L__BB0_8;
$L__BB0_7:
	fma.rn.f64 	%fd12, %fd45, 0d7FF0000000000000, 0d7FF0000000000000;
	{
	.reg .b32 %temp; 
	mov.b64 	{%temp, %r18}, %fd45;
	}
	and.b32  	%r19, %r18, 2147483647;
	setp.eq.s32 	%p6, %r19, 0;
	selp.f64 	%fd47, 0dFFF0000000000000, %fd12, %p6;
$L__BB0_8:
	st.global.f64 	[%rd1+8], %fd47;
$L__BB0_9:
	ret;

}
	// .globl	_Z2RSPKdPKmPdPK7table_t
.visible .entry _Z2RSPKdPKmPdPK7table_t(
	.param .u64 .ptr .align 1 _Z2RSPKdPKmPdPK7table_t_param_0,
	.param .u64 .ptr .align 1 _Z2RSPKdPKmPdPK7table_t_param_1,
	.param .u64 .ptr .align 1 _Z2RSPKdPKmPdPK7table_t_param_2,
	.param .u64 .ptr .align 1 _Z2RSPKdPKmPdPK7table_t_param_3
)
{
	.reg .pred 	%p<34>;
	.reg .b32 	%r<100>;
	.reg .b64 	%rd<56>;
	.reg .b64 	%fd<282>;

	ld.param.u64 	%rd10, [_Z2RSPKdPKmPdPK7table_t_param_0];
	ld.param.u64 	%rd13, [_Z2RSPKdPKmPdPK7table_t_param_1];
	ld.param.u64 	%rd12, [_Z2RSPKdPKmPdPK7table_t_param_3];
	cvta.to.global.u64 	%rd1, %rd12;
	cvta.to.global.u64 	%rd14, %rd13;
	mov.u32 	%r36, %ctaid.x;
	shl.b32 	%r37, %r36, 8;
	mov.u32 	%r38, %tid.x;
	add.s32 	%r39, %r37, %r38;
	cvt.s64.s32 	%rd2, %r39;
	ld.global.u64 	%rd15, [%rd14];
	setp.le.u64 	%p1, %rd15, %rd2;
	@%p1 bra 	$L__BB1_44;
	cvta.to.global.u64 	%rd16, %rd10;
	shl.b64 	%rd17, %rd2, 3;
	add.s64 	%rd18, %rd16, %rd17;
	ld.global.f64 	%fd1, [%rd18];
	div.rn.f64 	%fd264, %fd1, 0d401921FB54442D18;
	sqrt.rn.f64 	%fd3, %fd264;
	cvt.rmi.f64.f64 	%fd65, %fd3;
	cvt.rzi.u64.f64 	%rd3, %fd65;
	setp.gt.u64 	%p2, %rd3, 200000;
	@%p2 bra 	$L__BB1_44;
	{
	.reg .b32 %temp; 
	mov.b64 	{%temp, %r86}, %fd264;
	}
	{
	.reg .b32 %temp; 
	mov.b64 	{%r87, %temp}, %fd264;
	}
	setp.gt.s32 	%p3, %r86, 1048575;
	mov.b32 	%r88, -1023;
	@%p3 bra 	$L__BB1_4;
	mul.f64 	%fd264, %fd264, 0d4350000000000000;
	{
	.reg .b32 %temp; 
	mov.b64 	{%temp, %r86}, %fd264;
	}
	{
	.reg .b32 %temp; 
	mov.b64 	{%r87, %temp}, %fd264;
	}
	mov.b32 	%r88, -1077;
$L__BB1_4:
	add.s32 	%r42, %r86, -1;
	setp.gt.u32 	%p4, %r42, 2146435070;
	@%p4 bra 	$L__BB1_8;
	shr.u32 	%r45, %r86, 20;
	add.s32 	%r89, %r88, %r45;
	and.b32  	%r46, %r86, 1048575;
	or.b32  	%r47, %r46, 1072693248;
	mov.b64 	%fd265, {%r87, %r47};
	setp.lt.u32 	%p6, %r47, 1073127583;
	@%p6 bra 	$L__BB1_7;
	{
	.reg .b32 %temp; 
	mov.b64 	{%r48, %temp}, %fd265;
	}
	{
	.reg .b32 %temp; 
	mov.b64 	{%temp, %r49}, %fd265;
	}
	add.s32 	%r50, %r49, -1048576;
	mov.b64 	%fd265, {%r48, %r50};
	add.s32 	%r89, %r89, 1;
$L__BB1_7:
	add.f64 	%fd67, %fd265, 0dBFF0000000000000;
	add.f64 	%fd68, %fd265, 0d3FF0000000000000;
	rcp.approx.ftz.f64 	%fd69, %fd68;
	neg.f64 	%fd70, %fd68;
	fma.rn.f64 	%fd71, %fd70, %fd69, 0d3FF0000000000000;
	fma.rn.f64 	%fd72, %fd71, %fd71, %fd71;
	fma.rn.f64 	%fd73, %fd72, %fd69, %fd69;
	mul.f64 	%fd74, %fd67, %fd73;
	fma.rn.f64 	%fd75, %fd67, %fd73, %fd74;
	mul.f64 	%fd76, %fd75, %fd75;
	fma.rn.f64 	%fd77, %fd76, 0d3EB1380B3AE80F1E, 0d3ED0EE258B7A8B04;
	fma.rn.f64 	%fd78, %fd77, %fd76, 0d3EF3B2669F02676F;
	fma.rn.f64 	%fd79, %fd78, %fd76, 0d3F1745CBA9AB0956;
	fma.rn.f64 	%fd80, %fd79, %fd76, 0d3F3C71C72D1B5154;
	fma.rn.f64 	%fd81, %fd80, %fd76, 0d3F624924923BE72D;
	fma.rn.f64 	%fd82, %fd81, %fd76, 0d3F8999999999A3C4;
	fma.rn.f64 	%fd83, %fd82, %fd76, 0d3FB5555555555554;
	sub.f64 	%fd84, %fd67, %fd75;
	add.f64 	%fd85, %fd84, %fd84;
	neg.f64 	%fd86, %fd75;
	fma.rn.f64 	%fd87, %fd86, %fd67, %fd85;
	mul.f64 	%fd88, %fd73, %fd87;
	mul.f64 	%fd89, %fd76, %fd83;
	fma.rn.f64 	%fd90, %fd89, %fd75, %fd88;
	xor.b32  	%r51, %r89, -2147483648;
	mov.b32 	%r52, 1127219200;
	mov.b64 	%fd91, {%r51, %r52};
	mov.b32 	%r53, -2147483648;
	mov.b64 	%fd92, {%r53, %r52};
	sub.f64 	%fd93, %fd91, %fd92;
	fma.rn.f64 	%fd94, %fd93, 0d3FE62E42FEFA39EF, %fd75;
	fma.rn.f64 	%fd95, %fd93, 0dBFE62E42FEFA39EF, %fd94;
	sub.f64 	%fd96, %fd95, %fd75;
	sub.f64 	%fd97, %fd90, %fd96;
	fma.rn.f64 	%fd98, %fd93, 0d3C7ABC9E3B39803F, %fd97;
	add.f64 	%fd266, %fd94, %fd98;
	bra.uni 	$L__BB1_9;
$L__BB1_8:
	fma.rn.f64 	%fd66, %fd264, 0d7FF0000000000000, 0d7FF0000000000000;
	{
	.reg .b32 %temp; 
	mov.b64 	{%temp, %r43}, %fd264;
	}
	and.b32  	%r44, %r43, 2147483647;
	setp.eq.s32 	%p5, %r44, 0;
	selp.f64 	%fd266, 0dFFF0000000000000, %fd66, %p5;
$L__BB1_9:
	mul.f64 	%fd100, %fd1, %fd1;
	mul.f64 	%fd101, %fd1, %fd100;
	add.f64 	%fd102, %fd266, 0dBFF0000000000000;
	mul.f64 	%fd103, %fd1, 0d3FE0000000000000;
	fma.rn.f64 	%fd104, %fd103, %fd102, 0dBFD921FB54442D18;
	mul.f64 	%fd105, %fd1, 0d4048000000000000;
	rcp.rn.f64 	%fd106, %fd105;
	add.f64 	%fd107, %fd106, %fd104;
	mul.f64 	%fd108, %fd101, 0d40B6800000000000;
	mov.f64 	%fd109, 0d401C000000000000;
	div.rn.f64 	%fd110, %fd109, %fd108;
	add.f64 	%fd111, %fd110, %fd107;
	mul.f64 	%fd112, %fd1, %fd101;
	mul.f64 	%fd113, %fd1, %fd112;
	mul.f64 	%fd114, %fd113, 0d40F3B00000000000;
	mov.f64 	%fd115, 0d403F000000000000;
	div.rn.f64 	%fd116, %fd115, %fd114;
	add.f64 	%fd12, %fd116, %fd111;
	setp.eq.s64 	%p7, %rd3, 0;
	mov.f64 	%fd272, 0d0000000000000000;
	@%p7 bra 	$L__BB1_30;
	setp.eq.s64 	%p8, %rd3, 1;
	mov.f64 	%fd272, 0d0000000000000000;
	mov.b64 	%rd55, 1;
	@%p8 bra 	$L__BB1_23;
	add.s64 	%rd53, %rd1, 40;
	mov.f64 	%fd272, 0d0000000000000000;
	mov.b64 	%rd55, 1;
	cvt.u32.u64 	%r64, %rd3;
	shr.u32 	%r65, %r64, 1;
	and.b32  	%r66, %r65, 131071;
$L__BB1_12:
	ld.global.f64 	%fd14, [%rd53+-24];
	ld.global.f64 	%fd120, [%rd53+-16];
	mul.f64 	%fd121, %fd1, %fd120;
	sub.f64 	%fd15, %fd12, %fd121;
	abs.f64 	%fd16, %fd15;
	setp.neu.f64 	%p9, %fd16, 0d7FF0000000000000;
	@%p9 bra 	$L__BB1_14;
	mov.f64 	%fd127, 0d0000000000000000;
	mul.rn.f64 	%fd269, %fd15, %fd127;
	mov.b32 	%r91, 1;
	bra.uni 	$L__BB1_17;
$L__BB1_14:
	mul.f64 	%fd122, %fd15, 0d3FE45F306DC9C883;
	cvt.rni.s32.f64 	%r90, %fd122;
	cvt.rn.f64.s32 	%fd123, %r90;
	fma.rn.f64 	%fd124, %fd123, 0dBFF921FB54442D18, %fd15;
	fma.rn.f64 	%fd125, %fd123, 0dBC91A62633145C00, %fd124;
	fma.rn.f64 	%fd269, %fd123, 0dB97B839A252049C0, %fd125;
	setp.ltu.f64 	%p10, %fd16, 0d41E0000000000000;
	@%p10 bra 	$L__BB1_16;
	{ // callseq 0, 0
	.param .b64 param0;
	st.param.f64 	[param0], %fd15;
	.param .align 16 .b8 retval0[16];
	call.uni (retval0), 
	__internal_trig_reduction_slowpathd, 
	(
	param0
	);
	ld.param.f64 	%fd269, [retval0];
	ld.param.b32 	%r90, [retval0+8];
	} // callseq 0
$L__BB1_16:
	add.s32 	%r91, %r90, 1;
$L__BB1_17:
	shl.b32 	%r56, %r91, 6;
	cvt.u64.u32 	%rd21, %r56;
	and.b64  	%rd22, %rd21, 64;
	mov.u64 	%rd23, __cudart_sin_cos_coeffs;
	add.s64 	%rd24, %rd23, %rd22;
	mul.rn.f64 	%fd128, %fd269, %fd269;
	and.b32  	%r57, %r91, 1;
	setp.eq.b32 	%p11, %r57, 1;
	selp.f64 	%fd129, 0dBDA8FF8320FD8164, 0d3DE5DB65F9785EBA, %p11;
	ld.global.nc.v2.f64 	{%fd130, %fd131}, [%rd24];
	fma.rn.f64 	%fd132, %fd129, %fd128, %fd130;
	fma.rn.f64 	%fd133, %fd132, %fd128, %fd131;
	ld.global.nc.v2.f64 	{%fd134, %fd135}, [%rd24+16];
	fma.rn.f64 	%fd136, %fd133, %fd128, %fd134;
	fma.rn.f64 	%fd137, %fd136, %fd128, %fd135;
	ld.global.nc.v2.f64 	{%fd138, %fd139}, [%rd24+32];
	fma.rn.f64 	%fd140, %fd137, %fd128, %fd138;
	fma.rn.f64 	%fd141, %fd140, %fd128, %fd139;
	fma.rn.f64 	%fd142, %fd141, %fd269, %fd269;
	fma.rn.f64 	%fd143, %fd141, %fd128, 0d3FF0000000000000;
	selp.f64 	%fd144, %fd143, %fd142, %p11;
	and.b32  	%r58, %r91, 2;
	setp.eq.s32 	%p12, %r58, 0;
	mov.f64 	%fd145, 0d0000000000000000;
	sub.f64 	%fd146, %fd145, %fd144;
	selp.f64 	%fd147, %fd144, %fd146, %p12;
	fma.rn.f64 	%fd22, %fd14, %fd147, %fd272;
	ld.global.f64 	%fd23, [%rd53+-8];
	ld.global.f64 	%fd148, [%rd53];
	mul.f64 	%fd149, %fd1, %fd148;
	sub.f64 	%fd24, %fd12, %fd149;
	abs.f64 	%fd25, %fd24;
	setp.eq.f64 	%p13, %fd25, 0d7FF0000000000000;
	@%p13 bra 	$L__BB1_21;
	mul.f64 	%fd150, %fd24, 0d3FE45F306DC9C883;
	cvt.rni.s32.f64 	%r92, %fd150;
	cvt.rn.f64.s32 	%fd151, %r92;
	fma.rn.f64 	%fd152, %fd151, 0dBFF921FB54442D18, %fd24;
	fma.rn.f64 	%fd153, %fd151, 0dBC91A62633145C00, %fd152;
	fma.rn.f64 	%fd271, %fd151, 0dB97B839A252049C0, %fd153;
	setp.ltu.f64 	%p14, %fd25, 0d41E0000000000000;
	@%p14 bra 	$L__BB1_20;
	{ // callseq 1, 0
	.param .b64 param0;
	st.param.f64 	[param0], %fd24;
	.param .align 16 .b8 retval0[16];
	call.uni (retval0), 
	__internal_trig_reduction_slowpathd, 
	(
	param0
	);
	ld.param.f64 	%fd271, [retval0];
	ld.param.b32 	%r92, [retval0+8];
	} // callseq 1
$L__BB1_20:
	add.s32 	%r93, %r92, 1;
	bra.uni 	$L__BB1_22;
$L__BB1_21:
	mov.f64 	%fd155, 0d0000000000000000;
	mul.rn.f64 	%fd271, %fd24, %fd155;
	mov.b32 	%r93, 1;
$L__BB1_22:
	shl.b32 	%r61, %r93, 6;
	cvt.u64.u32 	%rd25, %r61;
	and.b64  	%rd26, %rd25, 64;
	mov.u64 	%rd27, __cudart_sin_cos_coeffs;
	add.s64 	%rd28, %rd27, %rd26;
	mul.rn.f64 	%fd156, %fd271, %fd271;
	and.b32  	%r62, %r93, 1;
	setp.eq.b32 	%p15, %r62, 1;
	selp.f64 	%fd157, 0dBDA8FF8320FD8164, 0d3DE5DB65F9785EBA, %p15;
	ld.global.nc.v2.f64 	{%fd158, %fd159}, [%rd28];
	fma.rn.f64 	%fd160, %fd157, %fd156, %fd158;
	fma.rn.f64 	%fd161, %fd160, %fd156, %fd159;
	ld.global.nc.v2.f64 	{%fd162, %fd163}, [%rd28+16];
	fma.rn.f64 	%fd164, %fd161, %fd156, %fd162;
	fma.rn.f64 	%fd165, %fd164, %fd156, %fd163;
	ld.global.nc.v2.f64 	{%fd166, %fd167}, [%rd28+32];
	fma.rn.f64 	%fd168, %fd165, %fd156, %fd166;
	fma.rn.f64 	%fd169, %fd168, %fd156, %fd167;
	fma.rn.f64 	%fd170, %fd169, %fd271, %fd271;
	fma.rn.f64 	%fd171, %fd169, %fd156, 0d3FF0000000000000;
	selp.f64 	%fd172, %fd171, %fd170, %p15;
	and.b32  	%r63, %r93, 2;
	setp.eq.s32 	%p16, %r63, 0;
	mov.f64 	%fd173, 0d0000000000000000;
	sub.f64 	%fd174, %fd173, %fd172;
	selp.f64 	%fd175, %fd172, %fd174, %p16;
	fma.rn.f64 	%fd272, %fd23, %fd175, %fd22;
	add.s64 	%rd55, %rd55, 2;
	mul.wide.u32 	%rd29, %r66, 2;
	sub.s64 	%rd30, %rd55, %rd29;
	add.s64 	%rd53, %rd53, 32;
	setp.ne.s64 	%p17, %rd30, 1;
	@%p17 bra 	$L__BB1_12;
$L__BB1_23:
	and.b64  	%rd31, %rd3, 1;
	setp.eq.b64 	%p18, %rd31, 1;
	not.pred 	%p19, %p18;
	@%p19 bra 	$L__BB1_30;
	ld.param.u64 	%rd52, [_Z2RSPKdPKmPdPK7table_t_param_3];
	cvta.to.global.u64 	%rd32, %rd52;
	shl.b64 	%rd33, %rd55, 4;
	add.s64 	%rd34, %rd32, %rd33;
	ld.global.f64 	%fd34, [%rd34];
	ld.global.f64 	%fd176, [%rd34+8];
	mul.f64 	%fd177, %fd1, %fd176;
	sub.f64 	%fd35, %fd12, %fd177;
	abs.f64 	%fd36, %fd35;
	setp.eq.f64 	%p20, %fd36, 0d7FF0000000000000;
	@%p20 bra 	$L__BB1_28;
	mul.f64 	%fd178, %fd35, 0d3FE45F306DC9C883;
	cvt.rni.s32.f64 	%r94, %fd178;
	cvt.rn.f64.s32 	%fd179, %r94;
	fma.rn.f64 	%fd180, %fd179, 0dBFF921FB54442D18, %fd35;
	fma.rn.f64 	%fd181, %fd179, 0dBC91A62633145C00, %fd180;
	fma.rn.f64 	%fd275, %fd179, 0dB97B839A252049C0, %fd181;
	setp.ltu.f64 	%p21, %fd36, 0d41E0000000000000;
	@%p21 bra 	$L__BB1_27;
	{ // callseq 2, 0
	.param .b64 param0;
	st.param.f64 	[param0], %fd35;
	.param .align 16 .b8 retval0[16];
	call.uni (retval0), 
	__internal_trig_reduction_slowpathd, 
	(
	param0
	);
	ld.param.f64 	%fd275, [retval0];
	ld.param.b32 	%r94, [retval0+8];
	} // callseq 2
$L__BB1_27:
	add.s32 	%r95, %r94, 1;
	bra.uni 	$L__BB1_29;
$L__BB1_28:
	mov.f64 	%fd183, 0d0000000000000000;
	mul.rn.f64 	%fd275, %fd35, %fd183;
	mov.b32 	%r95, 1;
$L__BB1_29:
	shl.b32 	%r69, %r95, 6;
	cvt.u64.u32 	%rd35, %r69;
	and.b64  	%rd36, %rd35, 64;
	mov.u64 	%rd37, __cudart_sin_cos_coeffs;
	add.s64 	%rd38, %rd37, %rd36;
	mul.rn.f64 	%fd184, %fd275, %fd275;
	and.b32  	%r70, %r95, 1;
	setp.eq.b32 	%p22, %r70, 1;
	selp.f64 	%fd185, 0dBDA8FF8320FD8164, 0d3DE5DB65F9785EBA, %p22;
	ld.global.nc.v2.f64 	{%fd186, %fd187}, [%rd38];
	fma.rn.f64 	%fd188, %fd185, %fd184, %fd186;
	fma.rn.f64 	%fd189, %fd188, %fd184, %fd187;
	ld.global.nc.v2.f64 	{%fd190, %fd191}, [%rd38+16];
	fma.rn.f64 	%fd192, %fd189, %fd184, %fd190;
	fma.rn.f64 	%fd193, %fd192, %fd184, %fd191;
	ld.global.nc.v2.f64 	{%fd194, %fd195}, [%rd38+32];
	fma.rn.f64 	%fd196, %fd193, %fd184, %fd194;
	fma.rn.f64 	%fd197, %fd196, %fd184, %fd195;
	fma.rn.f64 	%fd198, %fd197, %fd275, %fd275;
	fma.rn.f64 	%fd199, %fd197, %fd184, 0d3FF0000000000000;
	selp.f64 	%fd200, %fd199, %fd198, %p22;
	and.b32  	%r71, %r95, 2;
	setp.eq.s32 	%p23, %r71, 0;
	mov.f64 	%fd201, 0d0000000000000000;
	sub.f64 	%fd202, %fd201, %fd200;
	selp.f64 	%fd203, %fd200, %fd202, %p23;
	fma.rn.f64 	%fd272, %fd34, %fd203, %fd272;
$L__BB1_30:
	add.f64 	%fd44, %fd272, %fd272;
	cvt.rn.f64.u64 	%fd204, %rd3;
	sub.f64 	%fd45, %fd3, %fd204;
	mul.f64 	%fd205, %fd45, %fd45;
	sub.f64 	%fd206, %fd205, %fd45;
	add.f64 	%fd207, %fd206, 0dBFB0000000000000;
	mul.f64 	%fd46, %fd207, 0d401921FB54442D18;
	abs.f64 	%fd47, %fd46;
	setp.neu.f64 	%p24, %fd47, 0d7FF0000000000000;
	@%p24 bra 	$L__BB1_32;
	mov.f64 	%fd213, 0d0000000000000000;
	mul.rn.f64 	%fd278, %fd46, %fd213;
	mov.b32 	%r97, 1;
	bra.uni 	$L__BB1_35;
$L__BB1_32:
	mul.f64 	%fd208, %fd46, 0d3FE45F306DC9C883;
	cvt.rni.s32.f64 	%r96, %fd208;
	cvt.rn.f64.s32 	%fd209, %r96;
	fma.rn.f64 	%fd210, %fd209, 0dBFF921FB54442D18, %fd46;
	fma.rn.f64 	%fd211, %fd209, 0dBC91A62633145C00, %fd210;
	fma.rn.f64 	%fd278, %fd209, 0dB97B839A252049C0, %fd211;
	setp.ltu.f64 	%p25, %fd47, 0d41E0000000000000;
	@%p25 bra 	$L__BB1_34;
	{ // callseq 3, 0
	.param .b64 param0;
	st.param.f64 	[param0], %fd46;
	.param .align 16 .b8 retval0[16];
	call.uni (retval0), 
	__internal_trig_reduction_slowpathd, 
	(
	param0
	);
	ld.param.f64 	%fd278, [retval0];
	ld.param.b32 	%r96, [retval0+8];
	} // callseq 3
$L__BB1_34:
	add.s32 	%r97, %r96, 1;
$L__BB1_35:
	shl.b32 	%r74, %r97, 6;
	cvt.u64.u32 	%rd39, %r74;
	and.b64  	%rd40, %rd39, 64;
	mov.u64 	%rd41, __cudart_sin_cos_coeffs;
	add.s64 	%rd42, %rd41, %rd40;
	mul.rn.f64 	%fd214, %fd278, %fd278;
	and.b32  	%r75, %r97, 1;
	setp.eq.b32 	%p26, %r75, 1;
	selp.f64 	%fd215, 0dBDA8FF8320FD8164, 0d3DE5DB65F9785EBA, %p26;
	ld.global.nc.v2.f64 	{%fd216, %fd217}, [%rd42];
	fma.rn.f64 	%fd218, %fd215, %fd214, %fd216;
	fma.rn.f64 	%fd219, %fd218, %fd214, %fd217;
	ld.global.nc.v2.f64 	{%fd220, %fd221}, [%rd42+16];
	fma.rn.f64 	%fd222, %fd219, %fd214, %fd220;
	fma.rn.f64 	%fd223, %fd222, %fd214, %fd221;
	ld.global.nc.v2.f64 	{%fd224, %fd225}, [%rd42+32];
	fma.rn.f64 	%fd226, %fd223, %fd214, %fd224;
	fma.rn.f64 	%fd227, %fd226, %fd214, %fd225;
	fma.rn.f64 	%fd228, %fd227, %fd278, %fd278;
	fma.rn.f64 	%fd229, %fd227, %fd214, 0d3FF0000000000000;
	selp.f64 	%fd230, %fd229, %fd228, %p26;
	and.b32  	%r76, %r97, 2;
	setp.eq.s32 	%p27, %r76, 0;
	mov.f64 	%fd231, 0d0000000000000000;
	sub.f64 	%fd232, %fd231, %fd230;
	selp.f64 	%fd53, %fd230, %fd232, %p27;
	mul.f64 	%fd54, %fd45, 0d401921FB54442D18;
	abs.f64 	%fd55, %fd54;
	setp.neu.f64 	%p28, %fd55, 0d7FF0000000000000;
	@%p28 bra 	$L__BB1_37;
	mov.f64 	%fd238, 0d0000000000000000;
	mul.rn.f64 	%fd280, %fd54, %fd238;
	mov.b32 	%r99, 1;
	bra.uni 	$L__BB1_40;
$L__BB1_37:
	mul.f64 	%fd233, %fd54, 0d3FE45F306DC9C883;
	cvt.rni.s32.f64 	%r98, %fd233;
	cvt.rn.f64.s32 	%fd234, %r98;
	fma.rn.f64 	%fd235, %fd234, 0dBFF921FB54442D18, %fd54;
	fma.rn.f64 	%fd236, %fd234, 0dBC91A62633145C00, %fd235;
	fma.rn.f64 	%fd280, %fd234, 0dB97B839A252049C0, %fd236;
	setp.ltu.f64 	%p29, %fd55, 0d41E0000000000000;
	@%p29 bra 	$L__BB1_39;
	{ // callseq 4, 0
	.param .b64 param0;
	st.param.f64 	[param0], %fd54;
	.param .align 16 .b8 retval0[16];
	call.uni (retval0), 
	__internal_trig_reduction_slowpathd, 
	(
	param0
	);
	ld.param.f64 	%fd280, [retval0];
	ld.param.b32 	%r98, [retval0+8];
	} // callseq 4
$L__BB1_39:
	add.s32 	%r99, %r98, 1;
$L__BB1_40:
	shl.b32 	%r79, %r99, 6;
	cvt.u64.u32 	%rd43, %r79;
	and.b64  	%rd44, %rd43, 64;
	add.s64 	%rd46, %rd41, %rd44;
	mul.rn.f64 	%fd239, %fd280, %fd280;
	and.b32  	%r80, %r99, 1;
	setp.eq.b32 	%p30, %r80, 1;
	selp.f64 	%fd240, 0dBDA8FF8320FD8164, 0d3DE5DB65F9785EBA, %p30;
	ld.global.nc.v2.f64 	{%fd241, %fd242}, [%rd46];
	fma.rn.f64 	%fd243, %fd240, %fd239, %fd241;
	fma.rn.f64 	%fd244, %fd243, %fd239, %fd242;
	ld.global.nc.v2.f64 	{%fd245, %fd246}, [%rd46+16];
	fma.rn.f64 	%fd247, %fd244, %fd239, %fd245;
	fma.rn.f64 	%fd248, %fd247, %fd239, %fd246;
	ld.global.nc.v2.f64 	{%fd249, %fd250}, [%rd46+32];
	fma.rn.f64 	%fd251, %fd248, %fd239, %fd249;
	fma.rn.f64 	%fd252, %fd251, %fd239, %fd250;
	fma.rn.f64 	%fd253, %fd252, %fd280, %fd280;
	fma.rn.f64 	%fd254, %fd252, %fd239, 0d3FF0000000000000;
	selp.f64 	%fd255, %fd254, %fd253, %p30;
	and.b32  	%r81, %r99, 2;
	setp.eq.s32 	%p31, %r81, 0;
	mov.f64 	%fd256, 0d0000000000000000;
	sub.f64 	%fd257, %fd256, %fd255;
	selp.f64 	%fd258, %fd255, %fd257, %p31;
	div.rn.f64 	%fd61, %fd53, %fd258;
	and.b64  	%rd47, %rd3, 1;
	setp.eq.b64 	%p32, %rd47, 1;
	not.pred 	%p33, %p32;
	@%p33 bra 	$L__BB1_42;
	sqrt.rn.f64 	%fd259, %fd3;
	rcp.rn.f64 	%fd260, %fd259;
	fma.rn.f64 	%fd281, %fd260, %fd61, %fd44;
	bra.uni 	$L__BB1_43;
$L__BB1_42:
	sqrt.rn.f64 	%fd261, %fd3;
	rcp.rn.f64 	%fd262, %fd261;
	neg.f64 	%fd263, %fd262;
	fma.rn.f64 	%fd281, %fd263, %fd61, %fd44;
$L__BB1_43:
	ld.param.u64 	%rd51, [_Z2RSPKdPKmPdPK7table_t_param_2];
	cvta.to.global.u64 	%rd48, %rd51;
	mov.u32 	%r82, %ctaid.x;
	shl.b32 	%r83, %r82, 8;
	mov.u32 	%r84, %tid.x;
	add.s32 	%r85, %r83, %r84;
	mul.wide.s32 	%rd49, %r85, 8;
	add.s64 	%rd50, %rd48, %rd49;
	st.global.f64 	[%rd50], %fd281;
$L__BB1_44:
	ret;

}
.func  (.param .align 16 .b8 func_retval0[16]) __internal_trig_reduction_slowpathd(
	.param .b64 __internal_trig_reduction_slowpathd_param_0
)
{
	.local .align 8 .b8 	__local_depot2[40];
	.reg .b64 	%SP;
	.reg .b64 	%SPL;
	.reg .pred 	%p<10>;
	.reg .b32 	%r<47>;
	.reg .b64 	%rd<74>;
	.reg .b64 	%fd<5>;

	mov.u64 	%SPL, __local_depot2;
	ld.param.f64 	%fd4, [__internal_trig_reduction_slowpathd_param_0];
	add.u64 	%rd1, %SPL, 0;
	{
	.reg .b32 %temp; 
	mov.b64 	{%temp, %r1}, %fd4;
	}
	shr.u32 	%r2, %r1, 20;
	and.b32  	%r3, %r2, 2047;
	setp.eq.s32 	%p1, %r3, 2047;
	mov.b32 	%r46, 0;
	@%p1 bra 	$L__BB2_9;
	add.s32 	%r20, %r3, -1024;
	mov.b64 	%rd20, %fd4;
	shl.b64 	%rd2, %rd20, 11;
	shr.u32 	%r4, %r20, 6;
	sub.s32 	%r45, 15, %r4;
	sub.s32 	%r21, 19, %r4;
	setp.lt.u32 	%p2, %r20, 128;
	selp.b32 	%r6, 18, %r21, %p2;
	setp.ge.s32 	%p3, %r45, %r6;
	mov.b64 	%rd70, 0;
	@%p3 bra 	$L__BB2_4;
	add.s32 	%r23, %r6, %r4;
	neg.s32 	%r43, %r23;
	or.b64  	%rd3, %rd2, -9223372036854775808;
	mov.b64 	%rd70, 0;
	mov.b32 	%r42, 0;
	mov.u64 	%rd25, __cudart_i2opi_d;
	mov.u32 	%r44, %r45;
$L__BB2_3:
	.pragma "nounroll";
	mul.wide.s32 	%rd22, %r42, 8;
	add.s64 	%rd23, %rd1, %rd22;
	mul.wide.s32 	%rd24, %r44, 8;
	add.s64 	%rd26, %rd25, %rd24;
	ld.global.nc.u64 	%rd27, [%rd26];
	{
	.reg .u32 %r0, %r1, %r2, %r3, %alo, %ahi, %blo, %bhi, %clo, %chi;
	mov.b64 	{%alo,%ahi}, %rd27;
	mov.b64 	{%blo,%bhi}, %rd3;
	mov.b64 	{%clo,%chi}, %rd70;
	mad.lo.cc.u32 	%r0, %alo, %blo, %clo;
	madc.hi.cc.u32 	%r1, %alo, %blo, %chi;
	madc.hi.u32 	%r2, %alo, %bhi, 0;
	mad.lo.cc.u32 	%r1, %alo, %bhi, %r1;
	madc.hi.cc.u32 	%r2, %ahi, %blo, %r2;
	madc.hi.u32 	%r3, %ahi, %bhi, 0;
	mad.lo.cc.u32 	%r1, %ahi, %blo, %r1;
	madc.lo.cc.u32 	%r2, %ahi, %bhi, %r2;
	addc.u32 	%r3, %r3, 0;
	mov.b64 	%rd28, {%r0,%r1};
	mov.b64 	%rd70, {%r2,%r3};
	}
	st.local.u64 	[%rd23], %rd28;
	add.s32 	%r44, %r44, 1;
	add.s32 	%r43, %r43, 1;
	add.s32 	%r42, %r42, 1;
	setp.ne.s32 	%p4, %r43, -15;
	mov.u32 	%r45, %r6;
	@%p4 bra 	$L__BB2_3;
$L__BB2_4:
	cvt.s64.s32 	%rd29, %r45;
	cvt.u64.u32 	%rd30, %r4;
	add.s64 	%rd31, %rd30, %rd29;
	shl.b64 	%rd32, %rd31, 3;
	add.s64 	%rd33, %rd1, %rd32;
	st.local.u64 	[%rd33+-120], %rd70;
	and.b32  	%r15, %r2, 63;
	ld.local.u64 	%rd72, [%rd1+16];
	ld.local.u64 	%rd71, [%rd1+24];
	setp.eq.s32 	%p5, %r15, 0;
	@%p5 bra 	$L__BB2_6;
	shl.b64 	%rd34, %rd71, %r15;
	shr.u64 	%rd35, %rd72, 1;
	xor.b32  	%r24, %r15, 63;
	shr.u64 	%rd36, %rd35, %r24;
	or.b64  	%rd71, %rd34, %rd36;
	ld.local.u64 	%rd37, [%rd1+8];
	shl.b64 	%rd38, %rd72, %r15;
	shr.u64 	%rd39, %rd37, 1;
	shr.u64 	%rd40, %rd39, %r24;
	or.b64  	%rd72, %rd38, %rd40;
$L__BB2_6:
	and.b32  	%r25, %r1, -2147483648;
	shr.u64 	%rd41, %rd71, 62;
	cvt.u32.u64 	%r26, %rd41;
	mov.b64 	{%r27, %r28}, %rd71;
	mov.b64 	{%r29, %r30}, %rd72;
	shf.l.wrap.b32 	%r31, %r30, %r27, 2;
	shf.l.wrap.b32 	%r32, %r27, %r28, 2;
	mov.b64 	%rd42, {%r31, %r32};
	shl.b64 	%rd43, %rd72, 2;
	shr.u64 	%rd44, %rd42, 63;
	cvt.u32.u64 	%r33, %rd44;
	add.s32 	%r34, %r33, %r26;
	setp.eq.s32 	%p6, %r25, 0;
	neg.s32 	%r35, %r34;
	selp.b32 	%r46, %r34, %r35, %p6;
	setp.gt.s64 	%p7, %rd42, -1;
	mov.b64 	%rd45, 0;
	{
	.reg .u32 %r0, %r1, %r2, %r3, %a0, %a1, %a2, %a3, %b0, %b1, %b2, %b3;
	mov.b64 	{%a0,%a1}, %rd45;
	mov.b64 	{%a2,%a3}, %rd45;
	mov.b64 	{%b0,%b1}, %rd43;
	mov.b64 	{%b2,%b3}, %rd42;
	sub.cc.u32 	%r0, %a0, %b0;
	subc.cc.u32 	%r1, %a1, %b1;
	subc.cc.u32 	%r2, %a2, %b2;
	subc.u32 	%r3, %a3, %b3;
	mov.b64 	%rd46, {%r0,%r1};
	mov.b64 	%rd47, {%r2,%r3};
	}
	xor.b32  	%r36, %r25, -2147483648;
	selp.b64 	%rd73, %rd42, %rd47, %p7;
	selp.b64 	%rd14, %rd43, %rd46, %p7;
	selp.b32 	%r17, %r25, %r36, %p7;
	clz.b64 	%r37, %rd73;
	cvt.u64.u32 	%rd15, %r37;
	setp.eq.s32 	%p8, %r37, 0;
	@%p8 bra 	$L__BB2_8;
	cvt.u32.u64 	%r38, %rd15;
	and.b32  	%r39, %r38, 63;
	shl.b64 	%rd48, %rd73, %r39;
	shr.u64 	%rd49, %rd14, 1;
	not.b32 	%r40, %r38;
	and.b32  	%r41, %r40, 63;
	shr.u64 	%rd50, %rd49, %r41;
	or.b64  	%rd73, %rd48, %rd50;
$L__BB2_8:
	mov.b64 	%rd51, -3958705157555305931;
	{
	.reg .u32 %r0, %r1, %r2, %r3, %alo, %ahi, %blo, %bhi;
	mov.b64 	{%alo,%ahi}, %rd73;
	mov.b64 	{%blo,%bhi}, %rd51;
	mul.lo.u32 	%r0, %alo, %blo;
	mul.hi.u32 	%r1, %alo, %blo;
	mad.lo.cc.u32 	%r1, %alo, %bhi, %r1;
	madc.hi.u32 	%r2, %alo, %bhi, 0;
	mad.lo.cc.u32 	%r1, %ahi, %blo, %r1;
	madc.hi.cc.u32 	%r2, %ahi, %blo, %r2;
	madc.hi.u32 	%r3, %ahi, %bhi, 0;
	mad.lo.cc.u32 	%r2, %ahi, %bhi, %r2;
	addc.u32 	%r3, %r3, 0;
	mov.b64 	%rd52, {%r0,%r1};
	mov.b64 	%rd53, {%r2,%r3};
	}
	setp.gt.s64 	%p9, %rd53, 0;
	{
	.reg .u32 %r0, %r1, %r2, %r3, %a0, %a1, %a2, %a3, %b0, %b1, %b2, %b3;
	mov.b64 	{%a0,%a1}, %rd52;
	mov.b64 	{%a2,%a3}, %rd53;
	mov.b64 	{%b0,%b1}, %rd52;
	mov.b64 	{%b2,%b3}, %rd53;
	add.cc.u32 	%r0, %a0, %b0;
	addc.cc.u32 	%r1, %a1, %b1;
	addc.cc.u32 	%r2, %a2, %b2;
	addc.u32 	%r3, %a3, %b3;
	mov.b64 	%rd54, {%r0,%r1};
	mov.b64 	%rd55, {%r2,%r3};
	}
	selp.b64 	%rd56, %rd55, %rd53, %p9;
	selp.s64 	%rd57, -1, 0, %p9;
	sub.s64 	%rd58, %rd57, %rd15;
	cvt.u64.u32 	%rd59, %r17;
	shl.b64 	%rd60, %rd59, 32;
	add.s64 	%rd61, %rd56, 1;
	shr.u64 	%rd62, %rd61, 10;
	add.s64 	%rd63, %rd62, 1;
	shr.u64 	%rd64, %rd63, 1;
	shl.b64 	%rd65, %rd58, 52;
	add.s64 	%rd66, %rd65, %rd64;
	add.s64 	%rd67, %rd66, 4602678819172646912;
	or.b64  	%rd68, %rd67, %rd60;
	mov.b64 	%fd4, %rd68;
$L__BB2_9:
	st.param.f64 	[func_retval0], %fd4;
	st.param.b32 	[func_retval0+8], %r46;
	ret;

}


// ===== COMPILED SASS (sm_100) =====

	.target	sm_100

	.elftype	@"ET_EXEC"


//--------------------- .note.nv.tkinfo           --------------------------
	.section	.note.nv.tkinfo,"",@"SHT_NOTE"
	.sectionflags	@"SHF_NOTE_NV_TKINFO"
	.tkinfo
        /*0018*/ 	.word	0x00000002
        /*0030*/ 	.string	""
        /*0030*/ 	.string	"ptxas"
        /*0030*/ 	.string	"Cuda compilation tools, release 13.0, V13.0.88"
        /*0030*/ 	.string	"Build cuda_13.0.r13.0/compiler.36424714_0"
        /*0030*/ 	.string	"-arch sm_100 -m 64 "



//--------------------- .note.nv.cuinfo           --------------------------
	.section	.note.nv.cuinfo,"",@"SHT_NOTE"
	.sectionflags	@"SHF_NOTE_NV_CUINFO"
        /*0018*/ 	.short	0x0002
        /*001a*/ 	.short	0x0064
        /*001c*/ 	.short	0x0082
	.zero		2


//--------------------- .nv.info                  --------------------------
	.section	.nv.info,"",@"SHT_CUDA_INFO"
	.align	4


	//----- nvinfo : EIATTR_REGCOUNT
	.align		4
        /*0000*/ 	.byte	0x04, 0x2f
        /*0002*/ 	.short	(.L_3 - .L_2)
	.align		4
.L_2:
        /*0004*/ 	.word	index@(_Z11build_tableP7table_t)
        /*0008*/ 	.word	0x00000016


	//----- nvinfo : EIATTR_FRAME_SIZE
	.align		4
.L_3:
        /*000c*/ 	.byte	0x04, 0x11
        /*000e*/ 	.short	(.L_5 - .L_4)
	.align		4
.L_4:
        /*0010*/ 	.word	index@($__internal_4_$__cuda_sm20_dsqrt_rn_f64_mediumpath_v1)
        /*0014*/ 	.word	0x00000000


	//----- nvinfo : EIATTR_FRAME_SIZE
	.align		4
.L_5:
        /*0018*/ 	.byte	0x04, 0x11
        /*001a*/ 	.short	(.L_7 - .L_6)
	.align		4
.L_6:
        /*001c*/ 	.word	index@($__internal_3_$__cuda_sm20_dblrcp_rn_slowpath_v3)
        /*0020*/ 	.word	0x00000000


	//----- nvinfo : EIATTR_FRAME_SIZE
	.align		4
.L_7:
        /*0024*/ 	.byte	0x04, 0x11
        /*0026*/ 	.short	(.L_9 - .L_8)
	.align		4
.L_8:
        /*0028*/ 	.word	index@(_Z11build_tableP7table_t)
        /*002c*/ 	.word	0x00000000


	//----- nvinfo : EIATTR_REGCOUNT
	.align		4
.L_9:
        /*0030*/ 	.byte	0x04, 0x2f
        /*0032*/ 	.short	(.L_11 - .L_10)
	.align		4
.L_10:
        /*0034*/ 	.word	index@(_Z2RSPKdPKmPdPK7table_t)
        /*0038*/ 	.word	0x0000002c


	//----- nvinfo : EIATTR_FRAME_SIZE
	.align		4
.L_11:
        /*003c*/ 	.byte	0x04, 0x11
        /*003e*/ 	.short	(.L_13 - .L_12)
	.align		4
.L_12:
        /*0040*/ 	.word	index@($_Z2RSPKdPKmPdPK7table_t$__internal_trig_reduction_slowpathd)
        /*0044*/ 	.word	0x00000028


	//----- nvinfo : EIATTR_FRAME_SIZE
	.align		4
.L_13:
        /*0048*/ 	.byte	0x04, 0x11
        /*004a*/ 	.short	(.L_15 - .L_14)
	.align		4
.L_14:
        /*004c*/ 	.word	index@($__internal_2_$__cuda_sm20_dsqrt_rn_f64_mediumpath_v1)
        /*0050*/ 	.word	0x00000028


	//----- nvinfo : EIATTR_FRAME_SIZE
	.align		4
.L_15:
        /*0054*/ 	.byte	0x04, 0x11
        /*0056*/ 	.short	(.L_17 - .L_16)
	.align		4
.L_16:
        /*0058*/ 	.word	index@($__internal_1_$__cuda_sm20_div_rn_f64_full)
        /*005c*/ 	.word	0x00000028


	//----- nvinfo : EIATTR_FRAME_SIZE
	.align		4
.L_17:
        /*0060*/ 	.byte	0x04, 0x11
        /*0062*/ 	.short	(.L_19 - .L_18)
	.align		4
.L_18:
        /*0064*/ 	.word	index@($__internal_0_$__cuda_sm20_dblrcp_rn_slowpath_v3)
        /*0068*/ 	.word	0x00000028


	//----- nvinfo : EIATTR_FRAME_SIZE
	.align		4
.L_19:
        /*006c*/ 	.byte	0x04, 0x11
        /*006e*/ 	.short	(.L_21 - .L_20)
	.align		4
.L_20:
        /*0070*/ 	.word	index@(_Z2RSPKdPKmPdPK7table_t)
        /*0074*/ 	.word	0x00000028


	//----- nvinfo : EIATTR_MIN_STACK_SIZE
	.align		4
.L_21:
        /*0078*/ 	.byte	0x04, 0x12
        /*007a*/ 	.short	(.L_23 - .L_22)
	.align		4
.L_22:
        /*007c*/ 	.word	index@(_Z2RSPKdPKmPdPK7table_t)
        /*0080*/ 	.word	0x00000028


	//----- nvinfo : EIATTR_MIN_STACK_SIZE
	.align		4
.L_23:
        /*0084*/ 	.byte	0x04, 0x12
        /*0086*/ 	.short	(.L_25 - .L_24)
	.align		4
.L_24:
        /*0088*/ 	.word	index@(_Z11build_tableP7table_t)
        /*008c*/ 	.word	0x00000000
.L_25:


//--------------------- .nv.compat                --------------------------
	.section	.nv.compat,"",@"SHT_CUDA_COMPAT_INFO"
	.align	4
        /*0000*/ 	.byte	0x02, 0x09, 0x00, 0x00, 0x02, 0x02, 0x01, 0x00, 0x02, 0x05, 0x05, 0x00, 0x03, 0x07, 0x01, 0x01
        /*0010*/ 	.byte	0x02, 0x03, 0x00, 0x00, 0x02, 0x06, 0x01, 0x00, 0x04, 0x0b, 0x08, 0x00, 0x01, 0x00, 0x00, 0x00
        /*0020*/ 	.byte	0x00, 0x00, 0x00, 0x00


//--------------------- .nv.info._Z2RSPKdPKmPdPK7table_t --------------------------
	.section	.nv.info._Z2RSPKdPKmPdPK7table_t,"",@"SHT_CUDA_INFO"
	.sectionflags	@""
	.align	4


	//----- nvinfo : EIATTR_CUDA_API_VERSION
	.align		4
        /*0000*/ 	.byte	0x04, 0x37
        /*0002*/ 	.short	(.L_27 - .L_26)
.L_26:
        /*0004*/ 	.word	0x00000082


	//----- nvinfo : EIATTR_KPARAM_INFO
	.align		4
.L_27:
        /*0008*/ 	.byte	0x04, 0x17
        /*000a*/ 	.short	(.L_29 - .L_28)
.L_28:
        /*000c*/ 	.word	0x00000000
        /*0010*/ 	.short	0x0003
        /*0012*/ 	.short	0x0018
        /*0014*/ 	.byte	0x00, 0xf5, 0x21, 0x00


	//----- nvinfo : EIATTR_KPARAM_INFO
	.align		4
.L_29:
        /*0018*/ 	.byte	0x04, 0x17
        /*001a*/ 	.short	(.L_31 - .L_30)
.L_30:
        /*001c*/ 	.word	0x00000000
        /*0020*/ 	.short	0x0002
        /*0022*/ 	.short	0x0010
        /*0024*/ 	.byte	0x00, 0xf5, 0x21, 0x00


	//----- nvinfo : EIATTR_KPARAM_INFO
	.align		4
.L_31:
        /*0028*/ 	.byte	0x04, 0x17
        /*002a*/ 	.short	(.L_33 - .L_32)
.L_32:
        /*002c*/ 	.word	0x00000000
        /*0030*/ 	.short	0x0001
        /*0032*/ 	.short	0x0008
        /*0034*/ 	.byte	0x00, 0xf5, 0x21, 0x00


	//----- nvinfo : EIATTR_KPARAM_INFO
	.align		4
.L_33:
        /*0038*/ 	.byte	0x04, 0x17
        /*003a*/ 	.short	(.L_35 - .L_34)
.L_34:
        /*003c*/ 	.word	0x00000000
        /*0040*/ 	.short	0x0000
        /*0042*/ 	.short	0x0000
        /*0044*/ 	.byte	0x00, 0xf5, 0x21, 0x00


	//----- nvinfo : EIATTR_SPARSE_MMA_MASK
	.align		4
.L_35:
        /*0048*/ 	.byte	0x03, 0x50
        /*004a*/ 	.short	0x0000


	//----- nvinfo : EIATTR_MAXREG_COUNT
	.align		4
        /*004c*/ 	.byte	0x03, 0x1b
        /*004e*/ 	.short	0x00ff


	//----- nvinfo : EIATTR_MERCURY_ISA_VERSION
	.align		4
        /*0050*/ 	.byte	0x03, 0x5f
        /*0052*/ 	.short	0x0101


	//----- nvinfo : EIATTR_VRC_CTA_INIT_COUNT
	.align		4
        /*0054*/ 	.byte	0x02, 0x4a
	.zero		1
	.zero		1


	//----- nvinfo : EIATTR_EXIT_INSTR_OFFSETS
	.align		4
        /*0058*/ 	.byte	0x04, 0x1c
        /*005a*/ 	.short	(.L_37 - .L_36)


	//   ....[0]....
.L_36:
        /*005c*/ 	.word	0x000000b0


	//   ....[1]....
        /*0060*/ 	.word	0x00000460


	//   ....[2]....
        /*0064*/ 	.word	0x00002d10


	//----- nvinfo : EIATTR_CRS_STACK_SIZE
	.align		4
.L_37:
        /*0068*/ 	.byte	0x04, 0x1e
        /*006a*/ 	.short	(.L_39 - .L_38)
.L_38:
        /*006c*/ 	.word	0x00000000


	//----- nvinfo : EIATTR_CBANK_PARAM_SIZE
	.align		4
.L_39:
        /*0070*/ 	.byte	0x03, 0x19
        /*0072*/ 	.short	0x0020


	//----- nvinfo : EIATTR_PARAM_CBANK
	.align		4
        /*0074*/ 	.byte	0x04, 0x0a
        /*0076*/ 	.short	(.L_41 - .L_40)
	.align		4
.L_40:
        /*0078*/ 	.word	index@(.nv.constant0._Z2RSPKdPKmPdPK7table_t)
        /*007c*/ 	.short	0x0380
        /*007e*/ 	.short	0x0020


	//----- nvinfo : EIATTR_SW_WAR
	.align		4
.L_41:
        /*0080*/ 	.byte	0x04, 0x36
        /*0082*/ 	.short	(.L_43 - .L_42)
.L_42:
        /*0084*/ 	.word	0x00000008
.L_43:


//--------------------- .nv.info._Z11build_tableP7table_t --------------------------
	.section	.nv.info._Z11build_tableP7table_t,"",@"SHT_CUDA_INFO"
	.sectionflags	@""
	.align	4


	//----- nvinfo : EIATTR_CUDA_API_VERSION
	.align		4
        /*0000*/ 	.byte	0x04, 0x37
        /*0002*/ 	.short	(.L_45 - .L_44)
.L_44:
        /*0004*/ 	.word	0x00000082


	//----- nvinfo : EIATTR_KPARAM_INFO
	.align		4
.L_45:
        /*0008*/ 	.byte	0x04, 0x17
        /*000a*/ 	.short	(.L_47 - .L_46)
.L_46:
        /*000c*/ 	.word	0x00000000
        /*0010*/ 	.short	0x0000
        /*0012*/ 	.short	0x0000
        /*0014*/ 	.byte	0x00, 0xf5, 0x21, 0x00


	//----- nvinfo : EIATTR_SPARSE_MMA_MASK
	.align		4
.L_47:
        /*0018*/ 	.byte	0x03, 0x50
        /*001a*/ 	.short	0x0000


	//----- nvinfo : EIATTR_MAXREG_COUNT
	.align		4
        /*001c*/ 	.byte	0x03, 0x1b
        /*001e*/ 	.short	0x00ff


	//----- nvinfo : EIATTR_MERCURY_ISA_VERSION
	.align		4
        /*0020*/ 	.byte	0x03, 0x5f
        /*0022*/ 	.short	0x0101


	//----- nvinfo : EIATTR_VRC_CTA_INIT_COUNT
	.align		4
        /*0024*/ 	.byte	0x02, 0x4a
	.zero		1
	.zero		1


	//----- nvinfo : EIATTR_EXIT_INSTR_OFFSETS
	.align		4
        /*0028*/ 	.byte	0x04, 0x1c
        /*002a*/ 	.short	(.L_49 - .L_48)


	//   ....[0]....
.L_48:
        /*002c*/ 	.word	0x00000060


	//   ....[1]....
        /*0030*/ 	.word	0x00000870


	//----- nvinfo : EIATTR_CRS_STACK_SIZE
	.align		4
.L_49:
        /*0034*/ 	.byte	0x04, 0x1e
        /*0036*/ 	.short	(.L_51 - .L_50)
.L_50:
        /*0038*/ 	.word	0x00000000


	//----- nvinfo : EIATTR_CBANK_PARAM_SIZE
	.align		4
.L_51:
        /*003c*/ 	.byte	0x03, 0x19
        /*003e*/ 	.short	0x0008


	//----- nvinfo : EIATTR_PARAM_CBANK
	.align		4
        /*0040*/ 	.byte	0x04, 0x0a
        /*0042*/ 	.short	(.L_53 - .L_52)
	.align		4
.L_52:
        /*0044*/ 	.word	index@(.nv.constant0._Z11build_tableP7table_t)
        /*0048*/ 	.short	0x0380
        /*004a*/ 	.short	0x0008


	//----- nvinfo : EIATTR_SW_WAR
	.align		4
.L_53:
        /*004c*/ 	.byte	0x04, 0x36
        /*004e*/ 	.short	(.L_55 - .L_54)
.L_54:
        /*0050*/ 	.word	0x00000008
.L_55:


//--------------------- .nv.callgraph             --------------------------
	.section	.nv.callgraph,"",@"SHT_CUDA_CALLGRAPH"
	.align	4
	.sectionentsize	8
	.align		4
        /*0000*/ 	.word	0x00000000
	.align		4
        /*0004*/ 	.word	0xffffffff
	.align		4
        /*0008*/ 	.word	0x00000000
	.align		4
        /*000c*/ 	.word	0xfffffffe
	.align		4
        /*0010*/ 	.word	0x00000000
	.align		4
        /*0014*/ 	.word	0xfffffffd
	.align		4
        /*0018*/ 	.word	0x00000000
	.align		4
        /*001c*/ 	.word	0xfffffffc


//--------------------- .nv.constant4             --------------------------
	.section	.nv.constant4,"a",@progbits
	.align	8
	.align		8
.nv.constant4:
        /*0000*/ 	.dword	__cudart_i2opi_d
	.align		8
        /*0008*/ 	.dword	__cudart_sin_cos_coeffs


//--------------------- .text._Z2RSPKdPKmPdPK7table_t --------------------------
	.section	.text._Z2RSPKdPKmPdPK7table_t,"ax",@progbits
	.align	128
        .global         _Z2RSPKdPKmPdPK7table_t
        .type           _Z2RSPKdPKmPdPK7table_t,@function
        .size           _Z2RSPKdPKmPdPK7table_t,(.L_x_93 - _Z2RSPKdPKmPdPK7table_t)
        .other          _Z2RSPKdPKmPdPK7table_t,@"STO_CUDA_ENTRY STV_DEFAULT"
_Z2RSPKdPKmPdPK7table_t:
.text._Z2RSPKdPKmPdPK7table_t:
[----:B------:R-:W0:Y:S08]  /*0000*/  LDC R1, c[0x0][0x37c] ;  /* 0x0000df00ff017b82 */ /* 0x000e300000000800 */
[----:B------:R-:W1:Y:S01]  /*0010*/  LDC.64 R2, c[0x0][0x388] ;  /* 0x0000e200ff027b82 */ /* 0x000e620000000a00 */
[----:B------:R-:W1:Y:S01]  /*0020*/  LDCU.64 UR6, c[0x0][0x358] ;  /* 0x00006b00ff0677ac */ /* 0x000e620008000a00 */
[----:B0-----:R-:W-:Y:S01]  /*0030*/  VIADD R1, R1, 0xffffffd8 ;  /* 0xffffffd801017836 */ /* 0x001fe20000000000 */
[----:B-1----:R-:W2:Y:S01]  /*0040*/  LDG.E.64 R2, desc[UR6][R2.64] ;  /* 0x0000000602027981 */ /* 0x002ea2000c1e1b00 */
[----:B------:R-:W0:Y:S01]  /*0050*/  S2R R5, SR_CTAID.X ;  /* 0x0000000000057919 */ /* 0x000e220000002500 */
[----:B------:R-:W0:Y:S02]  /*0060*/  S2R R0, SR_TID.X ;  /* 0x0000000000007919 */ /* 0x000e240000002100 */
[----:B0-----:R-:W-:-:S05]  /*0070*/  IMAD R5, R5, 0x100, R0 ;  /* 0x0000010005057824 */ /* 0x001fca00078e0200 */
[----:B------:R-:W-:Y:S02]  /*0080*/  SHF.R.S32.HI R0, RZ, 0x1f, R5 ;  /* 0x0000001fff007819 */ /* 0x000fe40000011405 */
[----:B--2---:R-:W-:-:S04]  /*0090*/  ISETP.GT.U32.AND P0, PT, R2, R5, PT ;  /* 0x000000050200720c */ /* 0x004fc80003f04070 */
[----:B------:R-:W-:-:S13]  /*00a0*/  ISETP.GT.U32.AND.EX P0, PT, R3, R0, PT, P0 ;  /* 0x000000000300720c */ /* 0x000fda0003f04100 */
[----:B------:R-:W-:Y:S05]  /*00b0*/  @!P0 EXIT ;  /* 0x000000000000894d */ /* 0x000fea0003800000 */
[----:B------:R-:W0:Y:S02]  /*00c0*/  LDCU.64 UR4, c[0x0][0x380] ;  /* 0x00007000ff0477ac */ /* 0x000e240008000a00 */
[----:B0-----:R-:W-:-:S04]  /*00d0*/  LEA R8, P0, R5, UR4, 0x3 ;  /* 0x0000000405087c11 */ /* 0x001fc8000f8018ff */
[----:B------:R-:W-:-:S06]  /*00e0*/  LEA.HI.X R9, R5, UR5, R0, 0x3, P0 ;  /* 0x0000000505097c11 */ /* 0x000fcc00080f1c00 */
[----:B------:R-:W2:Y:S01]  /*00f0*/  LDG.E.64 R8, desc[UR6][R8.64] ;  /* 0x0000000608087981 */ /* 0x000ea2000c1e1b00 */
[----:B------:R-:W0:Y:S01]  /*0100*/  MUFU.RCP64H R3, 6.283184051513671875 ;  /* 0x401921fb00037908 */ /* 0x000e220000001800 */
[----:B------:R-:W-:Y:S01]  /*0110*/  IMAD.MOV.U32 R6, RZ, RZ, 0x54442d18 ;  /* 0x54442d18ff067424 */ /* 0x000fe200078e00ff */
[----:B------:R-:W-:Y:S01]  /*0120*/  BSSY.RECONVERGENT B0, `(.L_x_0) ;  /* 0x0000017000007945 */ /* 0x000fe20003800200 */
[----:B------:R-:W-:Y:S02]  /*0130*/  IMAD.MOV.U32 R7, RZ, RZ, 0x401921fb ;  /* 0x401921fbff077424 */ /* 0x000fe400078e00ff */
[----:B------:R-:W-:-:S06]  /*0140*/  IMAD.MOV.U32 R2, RZ, RZ, 0x1 ;  /* 0x00000001ff027424 */ /* 0x000fcc00078e00ff */
[----:B0-----:R-:W-:-:S08]  /*0150*/  DFMA R4, R2, -R6, 1 ;  /* 0x3ff000000204742b */ /* 0x001fd00000000806 */
[----:B------:R-:W-:-:S08]  /*0160*/  DFMA R4, R4, R4, R4 ;  /* 0x000000040404722b */ /* 0x000fd00000000004 */
[----:B------:R-:W-:-:S08]  /*0170*/  DFMA R4, R2, R4, R2 ;  /* 0x000000040204722b */ /* 0x000fd00000000002 */
[----:B------:R-:W-:-:S08]  /*0180*/  DFMA R2, R4, -R6, 1 ;  /* 0x3ff000000402742b */ /* 0x000fd00000000806 */
[----:B------:R-:W-:-:S08]  /*0190*/  DFMA R2, R4, R2, R4 ;  /* 0x000000020402722b */ /* 0x000fd00000000004 */
[----:B--2---:R-:W-:Y:S01]  /*01a0*/  DMUL R4, R8, R2 ;  /* 0x0000000208047228 */ /* 0x004fe20000000000 */
[----:B------:R-:W-:-:S07]  /*01b0*/  FSETP.GEU.AND P1, PT, |R9|, 6.5827683646048100446e-37, PT ;  /* 0x036000000900780b */ /* 0x000fce0003f2e200 */
[----:B------:R-:W-:-:S08]  /*01c0*/  DFMA R6, R4, -R6, R8 ;  /* 0x800000060406722b */ /* 0x000fd00000000008 */
[----:B------:R-:W-:-:S10]  /*01d0*/  DFMA R2, R2, R6, R4 ;  /* 0x000000060202722b */ /* 0x000fd40000000004 */
[----:B------:R-:W-:-:S05]  /*01e0*/  FFMA R0, RZ, 2.3926990032196044922, R3 ;  /* 0x401921fbff007823 */ /* 0x000fca0000000003 */
[----:B------:R-:W-:-:S13]  /*01f0*/  FSETP.GT.AND P0, PT, |R0|, 1.469367938527859385e-39, PT ;  /* 0x001000000000780b */ /* 0x000fda0003f04200 */
[----:B------:R-:W-:Y:S05]  /*0200*/  @P0 BRA P1, `(.L_x_1) ;  /* 0x0000000000200947 */ /* 0x000fea0000800000 */
[----:B------:R-:W-:Y:S01]  /*0210*/  IMAD.MOV.U32 R14, RZ, RZ, R8 ;  /* 0x000000ffff0e7224 */ /* 0x000fe200078e0008 */
[----:B------:R-:W-:Y:S01]  /*0220*/  MOV R0, 0x270 ;  /* 0x0000027000007802 */ /* 0x000fe20000000f00 */
[----:B------:R-:W-:Y:S02]  /*0230*/  IMAD.MOV.U32 R15, RZ, RZ, R9 ;  /* 0x000000ffff0f7224 */ /* 0x000fe400078e0009 */
[----:B------:R-:W-:Y:S02]  /*0240*/  IMAD.MOV.U32 R10, RZ, RZ, 0x54442d18 ;  /* 0x54442d18ff0a7424 */ /* 0x000fe400078e00ff */
[----:B------:R-:W-:-:S07]  /*0250*/  IMAD.MOV.U32 R11, RZ, RZ, 0x401921fb ;  /* 0x401921fbff0b7424 */ /* 0x000fce00078e00ff */
[----:B------:R-:W-:Y:S05]  /*0260*/  CALL.REL.NOINC `($__internal_1_$__cuda_sm20_div_rn_f64_full) ;  /* 0x0000002c004c7944 */ /* 0x000fea0003c00000 */
[----:B------:R-:W-:Y:S02]  /*0270*/  IMAD.MOV.U32 R2, RZ, RZ, R10 ;  /* 0x000000ffff027224 */ /* 0x000fe400078e000a */
[----:B------:R-:W-:-:S07]  /*0280*/  IMAD.MOV.U32 R3, RZ, RZ, R11 ;  /* 0x000000ffff037224 */ /* 0x000fce00078e000b */
.L_x_1:
[----:B------:R-:W-:Y:S05]  /*0290*/  BSYNC.RECONVERGENT B0 ;  /* 0x0000000000007941 */ /* 0x000fea0003800200 */
.L_x_0:
[----:B------:R-:W0:Y:S01]  /*02a0*/  MUFU.RSQ64H R5, R3 ;  /* 0x0000000300057308 */ /* 0x000e220000001c00 */
[----:B------:R-:W-:Y:S01]  /*02b0*/  VIADD R4, R3, 0xfcb00000 ;  /* 0xfcb0000003047836 */ /* 0x000fe20000000000 */
[----:B------:R-:W-:Y:S01]  /*02c0*/  BSSY.RECONVERGENT B0, `(.L_x_2) ;  /* 0x0000016000007945 */ /* 0x000fe20003800200 */
[----:B------:R-:W-:Y:S02]  /*02d0*/  IMAD.MOV.U32 R10, RZ, RZ, 0x0 ;  /* 0x00000000ff0a7424 */ /* 0x000fe400078e00ff */
[----:B------:R-:W-:Y:S01]  /*02e0*/  IMAD.MOV.U32 R11, RZ, RZ, 0x3fd80000 ;  /* 0x3fd80000ff0b7424 */ /* 0x000fe200078e00ff */
[----:B------:R-:W-:Y:S01]  /*02f0*/  ISETP.GE.U32.AND P0, PT, R4, 0x7ca00000, PT ;  /* 0x7ca000000400780c */ /* 0x000fe20003f06070 */
[----:B0-----:R-:W-:-:S08]  /*0300*/  DMUL R6, R4, R4 ;  /* 0x0000000404067228 */ /* 0x001fd00000000000 */
[----:B------:R-:W-:-:S08]  /*0310*/  DFMA R6, -R6, R2, 1 ;  /* 0x3ff000000606742b */ /* 0x000fd00000000102 */
[----:B------:R-:W-:Y:S02]  /*0320*/  DFMA R10, R6, R10, 0.5 ;  /* 0x3fe00000060a742b */ /* 0x000fe4000000000a */
[----:B------:R-:W-:-:S08]  /*0330*/  DMUL R6, R4, R6 ;  /* 0x0000000604067228 */ /* 0x000fd00000000000 */
[----:B------:R-:W-:-:S08]  /*0340*/  DFMA R12, R10, R6, R4 ;  /* 0x000000060a0c722b */ /* 0x000fd00000000004 */
[----:B------:R-:W-:Y:S02]  /*0350*/  DMUL R14, R12, R2 ;  /* 0x000000020c0e7228 */ /* 0x000fe40000000000 */
[----:B------:R-:W-:Y:S02]  /*0360*/  VIADD R11, R13, 0xfff00000 ;  /* 0xfff000000d0b7836 */ /* 0x000fe40000000000 */
[----:B------:R-:W-:-:S04]  /*0370*/  IMAD.MOV.U32 R10, RZ, RZ, R12 ;  /* 0x000000ffff0a7224 */ /* 0x000fc800078e000c */
[----:B------:R-:W-:-:S08]  /*0380*/  DFMA R16, R14, -R14, R2 ;  /* 0x8000000e0e10722b */ /* 0x000fd00000000002 */
[----:B------:R-:W-:Y:S01]  /*0390*/  DFMA R6, R16, R10, R14 ;  /* 0x0000000a1006722b */ /* 0x000fe2000000000e */
[----:B------:R-:W-:Y:S10]  /*03a0*/  @!P0 BRA `(.L_x_3) ;  /* 0x00000000001c8947 */ /* 0x000ff40003800000 */
[----:B------:R-:W-:Y:S01]  /*03b0*/  IMAD.MOV.U32 R10, RZ, RZ, R12 ;  /* 0x000000ffff0a7224 */ /* 0x000fe200078e000c */
[----:B------:R-:W-:Y:S01]  /*03c0*/  MOV R0, 0x420 ;  /* 0x0000042000007802 */ /* 0x000fe20000000f00 */
[----:B------:R-:W-:Y:S02]  /*03d0*/  IMAD.MOV.U32 R6, RZ, RZ, R2 ;  /* 0x000000ffff067224 */ /* 0x000fe400078e0002 */
[----:B------:R-:W-:Y:S02]  /*03e0*/  IMAD.MOV.U32 R7, RZ, RZ, R3 ;  /* 0x000000ffff077224 */ /* 0x000fe400078e0003 */
[----:B------:R-:W-:Y:S02]  /*03f0*/  IMAD.MOV.U32 R12, RZ, RZ, R16 ;  /* 0x000000ffff0c7224 */ /* 0x000fe400078e0010 */
[----:B------:R-:W-:-:S07]  /*0400*/  IMAD.MOV.U32 R13, RZ, RZ, R17 ;  /* 0x000000ffff0d7224 */ /* 0x000fce00078e0011 */
[----:B------:R-:W-:Y:S05]  /*0410*/  CALL.REL.NOINC `($__internal_2_$__cuda_sm20_dsqrt_rn_f64_mediumpath_v1) ;  /* 0x0000003000547944 */ /* 0x000fea0003c00000 */
.L_x_3:
[----:B------:R-:W-:Y:S05]  /*0420*/  BSYNC.RECONVERGENT B0 ;  /* 0x0000000000007941 */ /* 0x000fea0003800200 */
.L_x_2:
[----:B------:R-:W0:Y:S02]  /*0430*/  F2I.U64.F64.FLOOR R4, R6 ;  /* 0x0000000600047311 */ /* 0x000e240000305800 */
[----:B0-----:R-:W-:-:S04]  /*0440*/  ISETP.GT.U32.AND P0, PT, R4, 0x30d40, PT ;  /* 0x00030d400400780c */ /* 0x001fc80003f04070 */
[----:B------:R-:W-:-:S13]  /*0450*/  ISETP.GT.U32.AND.EX P0, PT, R5, RZ, PT, P0 ;  /* 0x000000ff0500720c */ /* 0x000fda0003f04100 */
[----:B------:R-:W-:Y:S05]  /*0460*/  @P0 EXIT ;  /* 0x000000000000094d */ /* 0x000fea0003800000 */
[----:B------:R-:W-:Y:S01]  /*0470*/  ISETP.GT.AND P0, PT, R3, 0xfffff, PT ;  /* 0x000fffff0300780c */ /* 0x000fe20003f04270 */
[----:B------:R-:W-:Y:S01]  /*0480*/  IMAD.MOV.U32 R17, RZ, RZ, R3 ;  /* 0x000000ffff117224 */ /* 0x000fe200078e0003 */
[----:B------:R-:W-:Y:S01]  /*0490*/  BSSY.RECONVERGENT B0, `(.L_x_4) ;  /* 0x0000051000007945 */ /* 0x000fe20003800200 */
[----:B------:R-:W-:-:S10]  /*04a0*/  IMAD.MOV.U32 R10, RZ, RZ, R2 ;  /* 0x000000ffff0a7224 */ /* 0x000fd400078e0002 */
[----:B------:R-:W-:-:S10]  /*04b0*/  @!P0 DMUL R2, R2, 1.80143985094819840000e+16 ;  /* 0x4350000002028828 */ /* 0x000fd40000000000 */
[----:B------:R-:W-:Y:S02]  /*04c0*/  @!P0 IMAD.MOV.U32 R17, RZ, RZ, R3 ;  /* 0x000000ffff118224 */ /* 0x000fe400078e0003 */
[----:B------:R-:W-:Y:S02]  /*04d0*/  @!P0 IMAD.MOV.U32 R10, RZ, RZ, R2 ;  /* 0x000000ffff0a8224 */ /* 0x000fe400078e0002 */
[----:B------:R-:W-:-:S05]  /*04e0*/  VIADD R0, R17, 0xffffffff ;  /* 0xffffffff11007836 */ /* 0x000fca0000000000 */
[----:B------:R-:W-:Y:S01]  /*04f0*/  ISETP.GT.U32.AND P1, PT, R0, 0x7feffffe, PT ;  /* 0x7feffffe0000780c */ /* 0x000fe20003f24070 */
[----:B------:R-:W-:Y:S02]  /*0500*/  IMAD.MOV.U32 R0, RZ, RZ, -0x3ff ;  /* 0xfffffc01ff007424 */ /* 0x000fe400078e00ff */
[----:B------:R-:W-:-:S10]  /*0510*/  @!P0 IMAD.MOV.U32 R0, RZ, RZ, -0x435 ;  /* 0xfffffbcbff008424 */ /* 0x000fd400078e00ff */
[----:B------:R-:W-:Y:S05]  /*0520*/  @P1 BRA `(.L_x_5) ;  /* 0x0000000400041947 */ /* 0x000fea0003800000 */
[----:B------:R-:W-:Y:S01]  /*0530*/  LOP3.LUT R2, R17, 0xfffff, RZ, 0xc0, !PT ;  /* 0x000fffff11027812 */ /* 0x000fe200078ec0ff */
[----:B------:R-:W-:Y:S01]  /*0540*/  IMAD.MOV.U32 R20, RZ, RZ, -0x748574fc ;  /* 0x8b7a8b04ff147424 */ /* 0x000fe200078e00ff */
[----:B------:R-:W-:Y:S01]  /*0550*/  UMOV UR4, 0x3ae80f1e ;  /* 0x3ae80f1e00047882 */ /* 0x000fe20000000000 */
[----:B------:R-:W-:Y:S01]  /*0560*/  IMAD.MOV.U32 R21, RZ, RZ, 0x3ed0ee25 ;  /* 0x3ed0ee25ff157424 */ /* 0x000fe200078e00ff */
[----:B------:R-:W-:Y:S01]  /*0570*/  LOP3.LUT R3, R2, 0x3ff00000, RZ, 0xfc, !PT ;  /* 0x3ff0000002037812 */ /* 0x000fe200078efcff */
[----:B------:R-:W-:Y:S01]  /*0580*/  IMAD.MOV.U32 R2, RZ, RZ, R10 ;  /* 0x000000ffff027224 */ /* 0x000fe200078e000a */
[----:B------:R-:W-:Y:S01]  /*0590*/  UMOV UR5, 0x3eb1380b ;  /* 0x3eb1380b00057882 */ /* 0x000fe20000000000 */
[----:B------:R-:W-:Y:S01]  /*05a0*/  IMAD.MOV.U32 R10, RZ, RZ, RZ ;  /* 0x000000ffff0a7224 */ /* 0x000fe200078e00ff */
[----:B------:R-:W-:Y:S01]  /*05b0*/  ISETP.GE.U32.AND P0, PT, R3, 0x3ff6a09f, PT ;  /* 0x3ff6a09f0300780c */ /* 0x000fe20003f06070 */
[----:B------:R-:W-:Y:S01]  /*05c0*/  IMAD.MOV.U32 R23, RZ, RZ, 0x43300000 ;  /* 0x43300000ff177424 */ /* 0x000fe200078e00ff */
[----:B------:R-:W-:Y:S01]  /*05d0*/  LEA.HI R0, R17, R0, RZ, 0xc ;  /* 0x0000000011007211 */ /* 0x000fe200078f60ff */
[----:B------:R-:W-:Y:S01]  /*05e0*/  UMOV UR8, 0x80000000 ;  /* 0x8000000000087882 */ /* 0x000fe20000000000 */
[----:B------:R-:W-:-:S09]  /*05f0*/  UMOV UR9, 0x43300000 ;  /* 0x4330000000097882 */ /* 0x000fd20000000000 */
[----:B------:R-:W-:Y:S02]  /*0600*/  @P0 VIADD R11, R3, 0xfff00000 ;  /* 0xfff00000030b0836 */ /* 0x000fe40000000000 */
[----:B------:R-:W-:Y:S02]  /*0610*/  @P0 VIADD R0, R0, 0x1 ;  /* 0x0000000100000836 */ /* 0x000fe40000000000 */
[----:B------:R-:W-:-:S03]  /*0620*/  @P0 IMAD.MOV.U32 R3, RZ, RZ, R11 ;  /* 0x000000ffff030224 */ /* 0x000fc600078e000b */
[----:B------:R-:W-:-:S03]  /*0630*/  LOP3.LUT R22, R0, 0x80000000, RZ, 0x3c, !PT ;  /* 0x8000000000167812 */ /* 0x000fc600078e3cff */
[C---:B------:R-:W-:Y:S02]  /*0640*/  DADD R18, R2.reuse, 1 ;  /* 0x3ff0000002127429 */ /* 0x040fe40000000000 */
[----:B------:R-:W-:-:S04]  /*0650*/  DADD R2, R2, -1 ;  /* 0xbff0000002027429 */ /* 0x000fc80000000000 */
[----:B------:R-:W0:Y:S02]  /*0660*/  MUFU.RCP64H R11, R19 ;  /* 0x00000013000b7308 */ /* 0x000e240000001800 */
[----:B0-----:R-:W-:-:S08]  /*0670*/  DFMA R12, -R18, R10, 1 ;  /* 0x3ff00000120c742b */ /* 0x001fd0000000010a */
[----:B------:R-:W-:-:S08]  /*0680*/  DFMA R12, R12, R12, R12 ;  /* 0x0000000c0c0c722b */ /* 0x000fd0000000000c */
[----:B------:R-:W-:-:S08]  /*0690*/  DFMA R10, R10, R12, R10 ;  /* 0x0000000c0a0a722b */ /* 0x000fd0000000000a */
[----:B------:R-:W-:-:S08]  /*06a0*/  DMUL R12, R2, R10 ;  /* 0x0000000a020c7228 */ /* 0x000fd00000000000 */
[----:B------:R-:W-:-:S08]  /*06b0*/  DFMA R12, R2, R10, R12 ;  /* 0x0000000a020c722b */ /* 0x000fd0000000000c */
[----:B------:R-:W-:Y:S02]  /*06c0*/  DMUL R14, R12, R12 ;  /* 0x0000000c0c0e7228 */ /* 0x000fe40000000000 */
[----:B------:R-:W-:-:S06]  /*06d0*/  DADD R16, R2, -R12 ;  /* 0x0000000002107229 */ /* 0x000fcc000000080c */
[----:B------:R-:W-:Y:S01]  /*06e0*/  DFMA R18, R14, UR4, R20 ;  /* 0x000000040e127c2b */ /* 0x000fe20008000014 */
[----:B------:R-:W-:Y:S01]  /*06f0*/  UMOV UR4, 0x9f02676f ;  /* 0x9f02676f00047882 */ /* 0x000fe20000000000 */
[----:B------:R-:W-:Y:S01]  /*0700*/  UMOV UR5, 0x3ef3b266 ;  /* 0x3ef3b26600057882 */ /* 0x000fe20000000000 */
[----:B------:R-:W-:Y:S02]  /*0710*/  DADD R20, R16, R16 ;  /* 0x0000000010147229 */ /* 0x000fe40000000010 */
[----:B------:R-:W-:Y:S01]  /*0720*/  DADD R16, R22, -UR8 ;  /* 0x8000000816107e29 */ /* 0x000fe20008000000 */
[----:B------:R-:W-:Y:S01]  /*0730*/  UMOV UR8, 0xfefa39ef ;  /* 0xfefa39ef00087882 */ /* 0x000fe20000000000 */
[----:B------:R-:W-:Y:S01]  /*0740*/  UMOV UR9, 0x3fe62e42 ;  /* 0x3fe62e4200097882 */ /* 0x000fe20000000000 */
[----:B------:R-:W-:Y:S01]  /*0750*/  DFMA R18, R14, R18, UR4 ;  /* 0x000000040e127e2b */ /* 0x000fe20008000012 */
[----:B------:R-:W-:Y:S01]  /*0760*/  UMOV UR4, 0xa9ab0956 ;  /* 0xa9ab095600047882 */ /* 0x000fe20000000000 */
[----:B------:R-:W-:Y:S01]  /*0770*/  UMOV UR5, 0x3f1745cb ;  /* 0x3f1745cb00057882 */ /* 0x000fe20000000000 */
[----:B------:R-:W-:-:S02]  /*0780*/  DFMA R20, R2, -R12, R20 ;  /* 0x8000000c0214722b */ /* 0x000fc40000000014 */
[----:B------:R-:W-:-:S03]  /*0790*/  DFMA R2, R16, UR8, R12 ;  /* 0x0000000810027c2b */ /* 0x000fc6000800000c */
[----:B------:R-:W-:Y:S01]  /*07a0*/  DFMA R18, R14, R18, UR4 ;  /* 0x000000040e127e2b */ /* 0x000fe20008000012 */
[----:B------:R-:W-:Y:S01]  /*07b0*/  UMOV UR4, 0x2d1b5154 ;  /* 0x2d1b515400047882 */ /* 0x000fe20000000000 */
[----:B------:R-:W-:Y:S01]  /*07c0*/  UMOV UR5, 0x3f3c71c7 ;  /* 0x3f3c71c700057882 */ /* 0x000fe20000000000 */
[----:B------:R-:W-:-:S05]  /*07d0*/  DMUL R20, R10, R20 ;  /* 0x000000140a147228 */ /* 0x000fca0000000000 */
[----:B------:R-:W-:Y:S01]  /*07e0*/  DFMA R18, R14, R18, UR4 ;  /* 0x000000040e127e2b */ /* 0x000fe20008000012 */
[----:B------:R-:W-:Y:S01]  /*07f0*/  UMOV UR4, 0x923be72d ;  /* 0x923be72d00047882 */ /* 0x000fe20000000000 */
[----:B------:R-:W-:-:S06]  /*0800*/  UMOV UR5, 0x3f624924 ;  /* 0x3f62492400057882 */ /* 0x000fcc0000000000 */
        /* <DEDUP_REMOVED lines=8> */
[----:B------:R-:W-:Y:S02]  /*0890*/  UMOV UR5, 0x3fe62e42 ;  /* 0x3fe62e4200057882 */ /* 0x000fe40000000000 */
[----:B------:R-:W-:Y:S01]  /*08a0*/  DFMA R22, R16, -UR4, R2 ;  /* 0x8000000410167c2b */ /* 0x000fe20008000002 */
[----:B------:R-:W-:Y:S01]  /*08b0*/  UMOV UR4, 0x3b39803f ;  /* 0x3b39803f00047882 */ /* 0x000fe20000000000 */
[----:B------:R-:W-:Y:S02]  /*08c0*/  UMOV UR5, 0x3c7abc9e ;  /* 0x3c7abc9e00057882 */ /* 0x000fe40000000000 */
[----:B------:R-:W-:-:S04]  /*08d0*/  DMUL R18, R14, R18 ;  /* 0x000000120e127228 */ /* 0x000fc80000000000 */
[----:B------:R-:W-:-:S04]  /*08e0*/  DADD R22, -R12, R22 ;  /* 0x000000000c167229 */ /* 0x000fc80000000116 */
[----:B------:R-:W-:-:S08]  /*08f0*/  DFMA R18, R12, R18, R20 ;  /* 0x000000120c12722b */ /* 0x000fd00000000014 */
[----:B------:R-:W-:-:S08]  /*0900*/  DADD R18, R18, -R22 ;  /* 0x0000000012127229 */ /* 0x000fd00000000816 */
[----:B------:R-:W-:-:S08]  /*0910*/  DFMA R18, R16, UR4, R18 ;  /* 0x0000000410127c2b */ /* 0x000fd00008000012 */
[----:B------:R-:W-:Y:S01]  /*0920*/  DADD R2, R2, R18 ;  /* 0x0000000002027229 */ /* 0x000fe20000000012 */
[----:B------:R-:W-:Y:S10]  /*0930*/  BRA `(.L_x_6) ;  /* 0x0000000000187947 */ /* 0x000ff40003800000 */
.L_x_5:
[----:B------:R-:W-:Y:S01]  /*0940*/  IMAD.MOV.U32 R10, RZ, RZ, 0x0 ;  /* 0x00000000ff0a7424 */ /* 0x000fe200078e00ff */
[----:B------:R-:W-:Y:S01]  /*0950*/  LOP3.LUT P0, RZ, R3, 0x7fffffff, RZ, 0xc0, !PT ;  /* 0x7fffffff03ff7812 */ /* 0x000fe2000780c0ff */
[----:B------:R-:W-:-:S06]  /*0960*/  IMAD.MOV.U32 R11, RZ, RZ, 0x7ff00000 ;  /* 0x7ff00000ff0b7424 */ /* 0x000fcc00078e00ff */
[----:B------:R-:W-:-:S10]  /*0970*/  DFMA R10, R2, R10, +INF ;  /* 0x7ff00000020a742b */ /* 0x000fd4000000000a */
[----:B------:R-:W-:Y:S02]  /*0980*/  FSEL R2, R10, RZ, P0 ;  /* 0x000000ff0a027208 */ /* 0x000fe40000000000 */
[----:B------:R-:W-:-:S07]  /*0990*/  FSEL R3, R11, -QNAN , P0 ;  /* 0xfff000000b037808 */ /* 0x000fce0000000000 */
.L_x_6:
[----:B------:R-:W-:Y:S05]  /*09a0*/  BSYNC.RECONVERGENT B0 ;  /* 0x0000000000007941 */ /* 0x000fea0003800200 */
.L_x_4:
[----:B------:R-:W-:Y:S01]  /*09b0*/  DMUL R14, R8, 48 ;  /* 0x40480000080e7828 */ /* 0x000fe20000000000 */
[----:B------:R-:W-:Y:S01]  /*09c0*/  UMOV UR4, 0x54442d18 ;  /* 0x54442d1800047882 */ /* 0x000fe20000000000 */
[----:B------:R-:W-:Y:S01]  /*09d0*/  DADD R2, R2, -1 ;  /* 0xbff0000002027429 */ /* 0x000fe20000000000 */
[----:B------:R-:W-:Y:S01]  /*09e0*/  UMOV UR5, 0x3fd921fb ;  /* 0x3fd921fb00057882 */ /* 0x000fe20000000000 */
[----:B------:R-:W-:Y:S01]  /*09f0*/  DMUL R18, R8, R8 ;  /* 0x0000000808127228 */ /* 0x000fe20000000000 */
[----:B------:R-:W-:Y:S01]  /*0a00*/  BSSY.RECONVERGENT B0, `(.L_x_7) ;  /* 0x0000013000007945 */ /* 0x000fe20003800200 */
[----:B------:R-:W0:Y:S04]  /*0a10*/  MUFU.RCP64H R11, R15 ;  /* 0x0000000f000b7308 */ /* 0x000e280000001800 */
[----:B------:R-:W-:-:S02]  /*0a20*/  VIADD R10, R15, 0x300402 ;  /* 0x003004020f0a7836 */ /* 0x000fc40000000000 */
[----:B------:R-:W-:-:S03]  /*0a30*/  DMUL R18, R8, R18 ;  /* 0x0000001208127228 */ /* 0x000fc60000000000 */
[----:B------:R-:W-:Y:S01]  /*0a40*/  FSETP.GEU.AND P0, PT, |R10|, 5.8789094863358348022e-39, PT ;  /* 0x004004020a00780b */ /* 0x000fe20003f0e200 */
[----:B0-----:R-:W-:-:S08]  /*0a50*/  DFMA R12, -R14, R10, 1 ;  /* 0x3ff000000e0c742b */ /* 0x001fd0000000010a */
[----:B------:R-:W-:-:S08]  /*0a60*/  DFMA R12, R12, R12, R12 ;  /* 0x0000000c0c0c722b */ /* 0x000fd0000000000c */
[----:B------:R-:W-:Y:S02]  /*0a70*/  DFMA R16, R10, R12, R10 ;  /* 0x0000000c0a10722b */ /* 0x000fe4000000000a */
[----:B------:R-:W-:-:S06]  /*0a80*/  DMUL R12, R8, 0.5 ;  /* 0x3fe00000080c7828 */ /* 0x000fcc0000000000 */
[----:B------:R-:W-:Y:S02]  /*0a90*/  DFMA R20, -R14, R16, 1 ;  /* 0x3ff000000e14742b */ /* 0x000fe40000000110 */
[----:B------:R-:W-:-:S06]  /*0aa0*/  DFMA R12, R2, R12, -UR4 ;  /* 0x80000004020c7e2b */ /* 0x000fcc000800000c */
[----:B------:R-:W-:Y:S01]  /*0ab0*/  DFMA R10, R16, R20, R16 ;  /* 0x00000014100a722b */ /* 0x000fe20000000010 */
[----:B------:R-:W-:Y:S10]  /*0ac0*/  @P0 BRA `(.L_x_8) ;  /* 0x0000000000180947 */ /* 0x000ff40003800000 */
[----:B------:R-:W-:Y:S01]  /*0ad0*/  LOP3.LUT R0, R15, 0x7fffffff, RZ, 0xc0, !PT ;  /* 0x7fffffff0f007812 */ /* 0x000fe200078ec0ff */
[----:B------:R-:W-:Y:S02]  /*0ae0*/  IMAD.MOV.U32 R2, RZ, RZ, R14 ;  /* 0x000000ffff027224 */ /* 0x000fe400078e000e */
[----:B------:R-:W-:Y:S02]  /*0af0*/  IMAD.MOV.U32 R3, RZ, RZ, R15 ;  /* 0x000000ffff037224 */ /* 0x000fe400078e000f */
[----:B------:R-:W-:Y:S01]  /*0b00*/  VIADD R14, R0, 0xfff00000 ;  /* 0xfff00000000e7836 */ /* 0x000fe20000000000 */
[----:B------:R-:W-:-:S07]  /*0b10*/  MOV R0, 0xb30 ;  /* 0x00000b3000007802 */ /* 0x000fce0000000f00 */
[----:B------:R-:W-:Y:S05]  /*0b20*/  CALL.REL.NOINC `($__internal_0_$__cuda_sm20_dblrcp_rn_slowpath_v3) ;  /* 0x00000020007c7944 */ /* 0x000fea0003c00000 */
.L_x_8:
[----:B------:R-:W-:Y:S05]  /*0b30*/  BSYNC.RECONVERGENT B0 ;  /* 0x0000000000007941 */ /* 0x000fea0003800200 */
.L_x_7:
[----:B------:R-:W-:Y:S01]  /*0b40*/  DMUL R14, R18, 5760 ;  /* 0x40b68000120e7828 */ /* 0x000fe20000000000 */
[----:B------:R-:W-:Y:S01]  /*0b50*/  IMAD.MOV.U32 R2, RZ, RZ, 0x1 ;  /* 0x00000001ff027424 */ /* 0x000fe200078e00ff */
[----:B------:R-:W-:Y:S01]  /*0b60*/  BSSY.RECONVERGENT B0, `(.L_x_9) ;  /* 0x0000016000007945 */ /* 0x000fe20003800200 */
[----:B------:R-:W-:-:S03]  /*0b70*/  DADD R12, R12, R10 ;  /* 0x000000000c0c7229 */ /* 0x000fc6000000000a */
[----:B------:R-:W0:Y:S02]  /*0b80*/  MUFU.RCP64H R3, R15 ;  /* 0x0000000f00037308 */ /* 0x000e240000001800 */
[----:B0-----:R-:W-:-:S08]  /*0b90*/  DFMA R16, -R14, R2, 1 ;  /* 0x3ff000000e10742b */ /* 0x001fd00000000102 */
[----:B------:R-:W-:-:S08]  /*0ba0*/  DFMA R16, R16, R16, R16 ;  /* 0x000000101010722b */ /* 0x000fd00000000010 */
[----:B------:R-:W-:-:S08]  /*0bb0*/  DFMA R16, R2, R16, R2 ;  /* 0x000000100210722b */ /* 0x000fd00000000002 */
[----:B------:R-:W-:-:S08]  /*0bc0*/  DFMA R2, -R14, R16, 1 ;  /* 0x3ff000000e02742b */ /* 0x000fd00000000110 */
[----:B------:R-:W-:-:S08]  /*0bd0*/  DFMA R2, R16, R2, R16 ;  /* 0x000000021002722b */ /* 0x000fd00000000010 */
[----:B------:R-:W-:-:S08]  /*0be0*/  DMUL R16, R2, 7 ;  /* 0x401c000002107828 */ /* 0x000fd00000000000 */
[----:B------:R-:W-:-:S08]  /*0bf0*/  DFMA R20, -R14, R16, 7 ;  /* 0x401c00000e14742b */ /* 0x000fd00000000110 */
[----:B------:R-:W-:-:S10]  /*0c00*/  DFMA R2, R2, R20, R16 ;  /* 0x000000140202722b */ /* 0x000fd40000000010 */
[----:B------:R-:W-:-:S05]  /*0c10*/  FFMA R0, RZ, R15, R3 ;  /* 0x0000000fff007223 */ /* 0x000fca0000000003 */
[----:B------:R-:W-:-:S13]  /*0c20*/  FSETP.GT.AND P0, PT, |R0|, 1.469367938527859385e-39, PT ;  /* 0x001000000000780b */ /* 0x000fda0003f04200 */
[----:B------:R-:W-:Y:S05]  /*0c30*/  @P0 BRA `(.L_x_10) ;  /* 0x0000000000200947 */ /* 0x000fea0003800000 */
[----:B------:R-:W-:Y:S01]  /*0c40*/  IMAD.MOV.U32 R10, RZ, RZ, R14 ;  /* 0x000000ffff0a7224 */ /* 0x000fe200078e000e */
[----:B------:R-:W-:Y:S01]  /*0c50*/  MOV R0, 0xca0 ;  /* 0x00000ca000007802 */ /* 0x000fe20000000f00 */
[----:B------:R-:W-:Y:S02]  /*0c60*/  IMAD.MOV.U32 R11, RZ, RZ, R15 ;  /* 0x000000ffff0b7224 */ /* 0x000fe400078e000f */
[----:B------:R-:W-:Y:S02]  /*0c70*/  IMAD.MOV.U32 R14, RZ, RZ, RZ ;  /* 0x000000ffff0e7224 */ /* 0x000fe400078e00ff */
[----:B------:R-:W-:-:S07]  /*0c80*/  IMAD.MOV.U32 R15, RZ, RZ, 0x401c0000 ;  /* 0x401c0000ff0f7424 */ /* 0x000fce00078e00ff */
[----:B------:R-:W-:Y:S05]  /*0c90*/  CALL.REL.NOINC `($__internal_1_$__cuda_sm20_div_rn_f64_full) ;  /* 0x0000002000c07944 */ /* 0x000fea0003c00000 */
[----:B------:R-:W-:Y:S02]  /*0ca0*/  IMAD.MOV.U32 R2, RZ, RZ, R10 ;  /* 0x000000ffff027224 */ /* 0x000fe400078e000a */
[----:B------:R-:W-:-:S07]  /*0cb0*/  IMAD.MOV.U32 R3, RZ, RZ, R11 ;  /* 0x000000ffff037224 */ /* 0x000fce00078e000b */
.L_x_10:
[----:B------:R-:W-:Y:S05]  /*0cc0*/  BSYNC.RECONVERGENT B0 ;  /* 0x0000000000007941 */ /* 0x000fea0003800200 */
.L_x_9:
[----:B------:R-:W-:Y:S01]  /*0cd0*/  DMUL R18, R8, R18 ;  /* 0x0000001208127228 */ /* 0x000fe20000000000 */
[----:B------:R-:W-:Y:S01]  /*0ce0*/  IMAD.MOV.U32 R10, RZ, RZ, 0x1 ;  /* 0x00000001ff0a7424 */ /* 0x000fe200078e00ff */
[----:B------:R-:W-:Y:S01]  /*0cf0*/  BSSY.RECONVERGENT B0, `(.L_x_11) ;  /* 0x0000016000007945 */ /* 0x000fe20003800200 */
[----:B------:R-:W-:-:S05]  /*0d00*/  DADD R12, R12, R2 ;  /* 0x000000000c0c7229 */ /* 0x000fca0000000002 */
[----:B------:R-:W-:-:S08]  /*0d10*/  DMUL R18, R8, R18 ;  /* 0x0000001208127228 */ /* 0x000fd00000000000 */
[----:B------:R-:W-:-:S06]  /*0d20*/  DMUL R18, R18, 80640 ;  /* 0x40f3b00012127828 */ /* 0x000fcc0000000000 */
        /* <DEDUP_REMOVED lines=18> */
.L_x_12:
[----:B------:R-:W-:Y:S05]  /*0e50*/  BSYNC.RECONVERGENT B0 ;  /* 0x0000000000007941 */ /* 0x000fea0003800200 */
.L_x_11:
[----:B------:R-:W-:Y:S01]  /*0e60*/  ISETP.NE.U32.AND P0, PT, R4, RZ, PT ;  /* 0x000000ff0400720c */ /* 0x000fe20003f05070 */
[----:B------:R-:W0:Y:S01]  /*0e70*/  LDCU.64 UR8, c[0x4][0x8] ;  /* 0x01000100ff0877ac */ /* 0x000e220008000a00 */
[----:B------:R-:W-:Y:S01]  /*0e80*/  BSSY.RECONVERGENT B2, `(.L_x_13) ;  /* 0x00000e6000027945 */ /* 0x000fe20003800200 */
[----:B------:R-:W-:Y:S01]  /*0e90*/  DADD R2, R12, R10 ;  /* 0x000000000c027229 */ /* 0x000fe2000000000a */
[----:B------:R-:W-:Y:S02]  /*0ea0*/  ISETP.NE.AND.EX P0, PT, R5, RZ, PT, P0 ;  /* 0x000000ff0500720c */ /* 0x000fe40003f05300 */
[----:B------:R-:W-:-:S11]  /*0eb0*/  CS2R R28, SRZ ;  /* 0x00000000001c7805 */ /* 0x000fd6000001ff00 */
[----:B------:R-:W-:Y:S05]  /*0ec0*/  @!P0 BRA `(.L_x_14) ;  /* 0x0000000c00848947 */ /* 0x000fea0003800000 */
[----:B------:R-:W-:Y:S01]  /*0ed0*/  ISETP.NE.U32.AND P0, PT, R4, 0x1, PT ;  /* 0x000000010400780c */ /* 0x000fe20003f05070 */
[----:B------:R-:W-:Y:S01]  /*0ee0*/  BSSY.RECONVERGENT B3, `(.L_x_15) ;  /* 0x0000097000037945 */ /* 0x000fe20003800200 */
[----:B------:R-:W-:Y:S01]  /*0ef0*/  IMAD.MOV.U32 R25, RZ, RZ, 0x1 ;  /* 0x00000001ff197424 */ /* 0x000fe200078e00ff */
[----:B------:R-:W-:Y:S02]  /*0f00*/  CS2R R28, SRZ ;  /* 0x00000000001c7805 */ /* 0x000fe4000001ff00 */
[----:B------:R-:W-:Y:S01]  /*0f10*/  ISETP.NE.AND.EX P0, PT, R5, RZ, PT, P0 ;  /* 0x000000ff0500720c */ /* 0x000fe20003f05300 */
[----:B------:R-:W-:-:S12]  /*0f20*/  IMAD.MOV.U32 R24, RZ, RZ, RZ ;  /* 0x000000ffff187224 */ /* 0x000fd800078e00ff */
[----:B------:R-:W-:Y:S05]  /*0f30*/  @!P0 BRA `(.L_x_16) ;  /* 0x0000000800448947 */ /* 0x000fea0003800000 */
[----:B------:R-:W1:Y:S01]  /*0f40*/  LDCU.64 UR4, c[0x0][0x398] ;  /* 0x00007300ff0477ac */ /* 0x000e620008000a00 */
[----:B------:R-:W-:Y:S01]  /*0f50*/  SHF.R.U32.HI R0, RZ, 0x1, R4 ;  /* 0x00000001ff007819 */ /* 0x000fe20000011604 */
[----:B------:R-:W-:Y:S01]  /*0f60*/  IMAD.MOV.U32 R25, RZ, RZ, 0x1 ;  /* 0x00000001ff197424 */ /* 0x000fe200078e00ff */
[----:B------:R-:W-:Y:S01]  /*0f70*/  CS2R R28, SRZ ;  /* 0x00000000001c7805 */ /* 0x000fe2000001ff00 */
[----:B------:R-:W-:Y:S01]  /*0f80*/  IMAD.MOV.U32 R24, RZ, RZ, RZ ;  /* 0x000000ffff187224 */ /* 0x000fe200078e00ff */
[----:B------:R-:W-:Y:S01]  /*0f90*/  LOP3.LUT R0, R0, 0x1ffff, RZ, 0xc0, !PT ;  /* 0x0001ffff00007812 */ /* 0x000fe200078ec0ff */
[----:B-1----:R-:W-:-:S04]  /*0fa0*/  UIADD3 UR4, UP0, UPT, UR4, 0x28, URZ ;  /* 0x0000002804047890 */ /* 0x002fc8000ff1e0ff */
[----:B------:R-:W-:Y:S02]  /*0fb0*/  UIADD3.X UR5, UPT, UPT, URZ, UR5, URZ, UP0, !UPT ;  /* 0x00000005ff057290 */ /* 0x000fe400087fe4ff */
[----:B------:R-:W-:-:S04]  /*0fc0*/  IMAD.U32 R10, RZ, RZ, UR4 ;  /* 0x00000004ff0a7e24 */ /* 0x000fc8000f8e00ff */
[----:B------:R-:W-:-:S07]  /*0fd0*/  IMAD.U32 R11, RZ, RZ, UR5 ;  /* 0x00000005ff0b7e24 */ /* 0x000fce000f8e00ff */
.L_x_26:
[----:B------:R-:W2:Y:S04]  /*0fe0*/  LDG.E.64 R14, desc[UR6][R10.64+-0x10] ;  /* 0xfffff0060a0e7981 */ /* 0x000ea8000c1e1b00 */
[----:B------:R1:W5:Y:S01]  /*0ff0*/  LDG.E.64 R30, desc[UR6][R10.64+-0x18] ;  /* 0xffffe8060a1e7981 */ /* 0x000362000c1e1b00 */
[----:B------:R-:W-:Y:S01]  /*1000*/  BSSY.RECONVERGENT B4, `(.L_x_17) ;  /* 0x000001e000047945 */ /* 0x000fe20003800200 */
[----:B--2---:R-:W-:-:S08]  /*1010*/  DFMA R14, -R8, R14, R2 ;  /* 0x0000000e080e722b */ /* 0x004fd00000000102 */
[----:B------:R-:W-:-:S14]  /*1020*/  DSETP.NEU.AND P0, PT, |R14|, +INF , PT ;  /* 0x7ff000000e00742a */ /* 0x000fdc0003f0d200 */
[----:B------:R-:W-:Y:S01]  /*1030*/  @!P0 DMUL R34, RZ, R14 ;  /* 0x0000000eff228228 */ /* 0x000fe20000000000 */
[----:B------:R-:W-:Y:S01]  /*1040*/  @!P0 IMAD.MOV.U32 R36, RZ, RZ, 0x1 ;  /* 0x00000001ff248424 */ /* 0x000fe200078e00ff */
[----:B-1----:R-:W-:Y:S09]  /*1050*/  @!P0 BRA `(.L_x_18) ;  /* 0x0000000000608947 */ /* 0x002ff20003800000 */
[----:B------:R-:W-:Y:S01]  /*1060*/  UMOV UR4, 0x6dc9c883 ;  /* 0x6dc9c88300047882 */ /* 0x000fe20000000000 */
[----:B------:R-:W-:Y:S01]  /*1070*/  UMOV UR5, 0x3fe45f30 ;  /* 0x3fe45f3000057882 */ /* 0x000fe20000000000 */
[C---:B------:R-:W-:Y:S01]  /*1080*/  DSETP.GE.AND P0, PT, |R14|.reuse, 2.14748364800000000000e+09, PT ;  /* 0x41e000000e00742a */ /* 0x040fe20003f06200 */
[----:B------:R-:W-:Y:S01]  /*1090*/  BSSY.RECONVERGENT B5, `(.L_x_19) ;  /* 0x0000013000057945 */ /* 0x000fe20003800200 */
[----:B------:R-:W-:Y:S01]  /*10a0*/  DMUL R12, R14, UR4 ;  /* 0x000000040e0c7c28 */ /* 0x000fe20008000000 */
[----:B------:R-:W-:Y:S01]  /*10b0*/  UMOV UR4, 0x54442d18 ;  /* 0x54442d1800047882 */ /* 0x000fe20000000000 */
[----:B------:R-:W-:-:S08]  /*10c0*/  UMOV UR5, 0x3ff921fb ;  /* 0x3ff921fb00057882 */ /* 0x000fd00000000000 */
[----:B------:R-:W1:Y:S08]  /*10d0*/  F2I.F64 R12, R12 ;  /* 0x0000000c000c7311 */ /* 0x000e700000301100 */
[----:B-1----:R-:W1:Y:S02]  /*10e0*/  I2F.F64 R34, R12 ;  /* 0x0000000c00227312 */ /* 0x002e640000201c00 */
[----:B-1----:R-:W-:Y:S01]  /*10f0*/  DFMA R16, R34, -UR4, R14 ;  /* 0x8000000422107c2b */ /* 0x002fe2000800000e */
[----:B------:R-:W-:Y:S01]  /*1100*/  UMOV UR4, 0x33145c00 ;  /* 0x33145c0000047882 */ /* 0x000fe20000000000 */
[----:B------:R-:W-:-:S06]  /*1110*/  UMOV UR5, 0x3c91a626 ;  /* 0x3c91a62600057882 */ /* 0x000fcc0000000000 */
[----:B------:R-:W-:Y:S01]  /*1120*/  DFMA R16, R34, -UR4, R16 ;  /* 0x8000000422107c2b */ /* 0x000fe20008000010 */
[----:B------:R-:W-:Y:S01]  /*1130*/  UMOV UR4, 0x252049c0 ;  /* 0x252049c000047882 */ /* 0x000fe20000000000 */
[----:B------:R-:W-:-:S06]  /*1140*/  UMOV UR5, 0x397b839a ;  /* 0x397b839a00057882 */ /* 0x000fcc0000000000 */
[----:B------:R-:W-:Y:S01]  /*1150*/  DFMA R34, R34, -UR4, R16 ;  /* 0x8000000422227c2b */ /* 0x000fe20008000010 */
[----:B------:R-:W-:Y:S10]  /*1160*/  @!P0 BRA `(.L_x_20) ;  /* 0x0000000000148947 */ /* 0x000ff40003800000 */
[----:B------:R-:W-:Y:S01]  /*1170*/  IMAD.MOV.U32 R33, RZ, RZ, R15 ;  /* 0x000000ffff217224 */ /* 0x000fe200078e000f */
[----:B------:R-:W-:-:S07]  /*1180*/  MOV R32, 0x11a0 ;  /* 0x000011a000207802 */ /* 0x000fce0000000f00 */
[----:B0----5:R-:W-:Y:S05]  /*1190*/  CALL.REL.NOINC `($_Z2RSPKdPKmPdPK7table_t$__internal_trig_reduction_slowpathd) ;  /* 0x00000024009c7944 */ /* 0x021fea0003c00000 */
[----:B------:R-:W-:Y:S02]  /*11a0*/  IMAD.MOV.U32 R34, RZ, RZ, R14 ;  /* 0x000000ffff227224 */ /* 0x000fe400078e000e */
[----:B------:R-:W-:-:S07]  /*11b0*/  IMAD.MOV.U32 R35, RZ, RZ, R15 ;  /* 0x000000ffff237224 */ /* 0x000fce00078e000f */
.L_x_20:
[----:B0-----:R-:W-:Y:S05]  /*11c0*/  BSYNC.RECONVERGENT B5 ;  /* 0x0000000000057941 */ /* 0x001fea0003800200 */
.L_x_19:
[----:B------:R-:W-:-:S07]  /*11d0*/  VIADD R36, R12, 0x1 ;  /* 0x000000010c247836 */ /* 0x000fce0000000000 */
.L_x_18:
[----:B0-----:R-:W-:Y:S05]  /*11e0*/  BSYNC.RECONVERGENT B4 ;  /* 0x0000000000047941 */ /* 0x001fea0003800200 */
.L_x_17:
[C---:B------:R-:W-:Y:S01]  /*11f0*/  IMAD.SHL.U32 R12, R36.reuse, 0x40, RZ ;  /* 0x00000040240c7824 */ /* 0x040fe200078e00ff */
[----:B------:R-:W-:Y:S01]  /*1200*/  LOP3.LUT R16, R36, 0x1, RZ, 0xc0, !PT ;  /* 0x0000000124107812 */ /* 0x000fe200078ec0ff */
[----:B------:R-:W-:Y:S02]  /*1210*/  IMAD.MOV.U32 R20, RZ, RZ, 0x20fd8164 ;  /* 0x20fd8164ff147424 */ /* 0x000fe400078e00ff */
[----:B------:R-:W-:Y:S01]  /*1220*/  IMAD.MOV.U32 R21, RZ, RZ, 0x3da8ff83 ;  /* 0x3da8ff83ff157424 */ /* 0x000fe200078e00ff */
[----:B------:R-:W-:Y:S01]  /*1230*/  LOP3.LUT R12, R12, 0x40, RZ, 0xc0, !PT ;  /* 0x000000400c0c7812 */ /* 0x000fe200078ec0ff */
[----:B------:R-:W-:Y:S01]  /*1240*/  DMUL R32, R34, R34 ;  /* 0x0000002222207228 */ /* 0x000fe20000000000 */
[----:B------:R0:W5:Y:S02]  /*1250*/  LDG.E.64 R26, desc[UR6][R10.64+-0x8] ;  /* 0xfffff8060a1a7981 */ /* 0x000164000c1e1b00 */
[----:B------:R-:W-:-:S05]  /*1260*/  IADD3 R38, P0, PT, R12, UR8, RZ ;  /* 0x000000080c267c10 */ /* 0x000fca000ff1e0ff */
[----:B------:R-:W-:-:S05]  /*1270*/  IMAD.X R39, RZ, RZ, UR9, P0 ;  /* 0x00000009ff277e24 */ /* 0x000fca00080e06ff */
[----:B------:R-:W2:Y:S01]  /*1280*/  LDG.E.128.CONSTANT R12, desc[UR6][R38.64] ;  /* 0x00000006260c7981 */ /* 0x000ea2000c1e9d00 */
[----:B------:R-:W-:-:S03]  /*1290*/  ISETP.NE.U32.AND P0, PT, R16, 0x1, PT ;  /* 0x000000011000780c */ /* 0x000fc60003f05070 */
[----:B------:R-:W3:Y:S01]  /*12a0*/  LDG.E.128.CONSTANT R16, desc[UR6][R38.64+0x10] ;  /* 0x0000100626107981 */ /* 0x000ee2000c1e9d00 */
[----:B------:R-:W-:Y:S02]  /*12b0*/  FSEL R20, R20, -8.06006814911005101289e+34, !P0 ;  /* 0xf9785eba14147808 */ /* 0x000fe40004000000 */
[----:B------:R-:W-:-:S06]  /*12c0*/  FSEL R21, -R21, 0.11223486810922622681, !P0 ;  /* 0x3de5db6515157808 */ /* 0x000fcc0004000100 */
[C---:B--2---:R-:W-:Y:S01]  /*12d0*/  DFMA R12, R32.reuse, R20, R12 ;  /* 0x00000014200c722b */ /* 0x044fe2000000000c */
[----:B------:R-:W2:Y:S07]  /*12e0*/  LDG.E.128.CONSTANT R20, desc[UR6][R38.64+0x20] ;  /* 0x0000200626147981 */ /* 0x000eae000c1e9d00 */
[C---:B------:R-:W-:Y:S02]  /*12f0*/  DFMA R14, R32.reuse, R12, R14 ;  /* 0x0000000c200e722b */ /* 0x040fe4000000000e */
[----:B------:R-:W4:Y:S06]  /*1300*/  LDG.E.64 R12, desc[UR6][R10.64] ;  /* 0x000000060a0c7981 */ /* 0x000f2c000c1e1b00 */
[----:B---3--:R-:W-:-:S08]  /*1310*/  DFMA R14, R32, R14, R16 ;  /* 0x0000000e200e722b */ /* 0x008fd00000000010 */
[C---:B------:R-:W-:Y:S01]  /*1320*/  DFMA R14, R32.reuse, R14, R18 ;  /* 0x0000000e200e722b */ /* 0x040fe20000000012 */
[----:B------:R-:W-:Y:S07]  /*1330*/  BSSY.RECONVERGENT B4, `(.L_x_21) ;  /* 0x000002a000047945 */ /* 0x000fee0003800200 */
[----:B--2---:R-:W-:-:S08]  /*1340*/  DFMA R14, R32, R14, R20 ;  /* 0x0000000e200e722b */ /* 0x004fd00000000014 */
[----:B------:R-:W-:-:S08]  /*1350*/  DFMA R14, R32, R14, R22 ;  /* 0x0000000e200e722b */ /* 0x000fd00000000016 */
[----:B------:R-:W-:Y:S02]  /*1360*/  DFMA R34, R14, R34, R34 ;  /* 0x000000220e22722b */ /* 0x000fe40000000022 */
[----:B------:R-:W-:-:S10]  /*1370*/  DFMA R14, R32, R14, 1 ;  /* 0x3ff00000200e742b */ /* 0x000fd4000000000e */
[----:B------:R-:W-:Y:S02]  /*1380*/  FSEL R16, R14, R34, !P0 ;  /* 0x000000220e107208 */ /* 0x000fe40004000000 */
[----:B------:R-:W-:Y:S01]  /*1390*/  FSEL R17, R15, R35, !P0 ;  /* 0x000000230f117208 */ /* 0x000fe20004000000 */
[----:B----4-:R-:W-:Y:S01]  /*13a0*/  DFMA R32, -R8, R12, R2 ;  /* 0x0000000c0820722b */ /* 0x010fe20000000102 */
[----:B------:R-:W-:-:S04]  /*13b0*/  LOP3.LUT P0, RZ, R36, 0x2, RZ, 0xc0, !PT ;  /* 0x0000000224ff7812 */ /* 0x000fc8000780c0ff */
[----:B------:R-:W-:-:S10]  /*13c0*/  DADD R14, RZ, -R16 ;  /* 0x00000000ff0e7229 */ /* 0x000fd40000000810 */
[----:B------:R-:W-:Y:S02]  /*13d0*/  FSEL R12, R16, R14, !P0 ;  /* 0x0000000e100c7208 */ /* 0x000fe40004000000 */
[----:B------:R-:W-:Y:S01]  /*13e0*/  FSEL R13, R17, R15, !P0 ;  /* 0x0000000f110d7208 */ /* 0x000fe20004000000 */
[----:B------:R-:W-:-:S05]  /*13f0*/  DSETP.NEU.AND P0, PT, |R32|, +INF , PT ;  /* 0x7ff000002000742a */ /* 0x000fca0003f0d200 */
[----:B-----5:R-:W-:-:S09]  /*1400*/  DFMA R28, R30, R12, R28 ;  /* 0x0000000c1e1c722b */ /* 0x020fd2000000001c */
[----:B0-----:R-:W-:Y:S05]  /*1410*/  @!P0 BRA `(.L_x_22) ;  /* 0x0000000000648947 */ /* 0x001fea0003800000 */
[----:B------:R-:W-:Y:S01]  /*1420*/  UMOV UR4, 0x6dc9c883 ;  /* 0x6dc9c88300047882 */ /* 0x000fe20000000000 */
[----:B------:R-:W-:Y:S01]  /*1430*/  UMOV UR5, 0x3fe45f30 ;  /* 0x3fe45f3000057882 */ /* 0x000fe20000000000 */
[C---:B------:R-:W-:Y:S01]  /*1440*/  DSETP.GE.AND P0, PT, |R32|.reuse, 2.14748364800000000000e+09, PT ;  /* 0x41e000002000742a */ /* 0x040fe20003f06200 */
[----:B------:R-:W-:Y:S01]  /*1450*/  BSSY.RECONVERGENT B5, `(.L_x_23) ;  /* 0x0000013000057945 */ /* 0x000fe20003800200 */
[----:B------:R-:W-:Y:S01]  /*1460*/  DMUL R12, R32, UR4 ;  /* 0x00000004200c7c28 */ /* 0x000fe20008000000 */
[----:B------:R-:W-:Y:S01]  /*1470*/  UMOV UR4, 0x54442d18 ;  /* 0x54442d1800047882 */ /* 0x000fe20000000000 */
[----:B------:R-:W-:-:S08]  /*1480*/  UMOV UR5, 0x3ff921fb ;  /* 0x3ff921fb00057882 */ /* 0x000fd00000000000 */
[----:B------:R-:W0:Y:S08]  /*1490*/  F2I.F64 R12, R12 ;  /* 0x0000000c000c7311 */ /* 0x000e300000301100 */
[----:B0-----:R-:W0:Y:S02]  /*14a0*/  I2F.F64 R34, R12 ;  /* 0x0000000c00227312 */ /* 0x001e240000201c00 */
[----:B0-----:R-:W-:Y:S01]  /*14b0*/  DFMA R14, R34, -UR4, R32 ;  /* 0x80000004220e7c2b */ /* 0x001fe20008000020 */
        /* <DEDUP_REMOVED lines=9> */
[----:B------:R-:W-:Y:S05]  /*1550*/  CALL.REL.NOINC `($_Z2RSPKdPKmPdPK7table_t$__internal_trig_reduction_slowpathd) ;  /* 0x0000002000ac7944 */ /* 0x000fea0003c00000 */
[----:B------:R-:W-:Y:S02]  /*1560*/  IMAD.MOV.U32 R34, RZ, RZ, R14 ;  /* 0x000000ffff227224 */ /* 0x000fe400078e000e */
[----:B------:R-:W-:-:S07]  /*1570*/  IMAD.MOV.U32 R35, RZ, RZ, R15 ;  /* 0x000000ffff237224 */ /* 0x000fce00078e000f */
.L_x_24:
[----:B------:R-:W-:Y:S05]  /*1580*/  BSYNC.RECONVERGENT B5 ;  /* 0x0000000000057941 */ /* 0x000fea0003800200 */
.L_x_23:
[----:B------:R-:W-:Y:S01]  /*1590*/  VIADD R36, R12, 0x1 ;  /* 0x000000010c247836 */ /* 0x000fe20000000000 */
[----:B------:R-:W-:Y:S06]  /*15a0*/  BRA `(.L_x_25) ;  /* 0x0000000000087947 */ /* 0x000fec0003800000 */
.L_x_22:
[----:B------:R-:W-:Y:S01]  /*15b0*/  DMUL R34, RZ, R32 ;  /* 0x00000020ff227228 */ /* 0x000fe20000000000 */
[----:B------:R-:W-:-:S10]  /*15c0*/  IMAD.MOV.U32 R36, RZ, RZ, 0x1 ;  /* 0x00000001ff247424 */ /* 0x000fd400078e00ff */
.L_x_25:
[----:B------:R-:W-:Y:S05]  /*15d0*/  BSYNC.RECONVERGENT B4 ;  /* 0x0000000000047941 */ /* 0x000fea0003800200 */
.L_x_21:
[----:B------:R-:W-:-:S05]  /*15e0*/  IMAD.SHL.U32 R12, R36, 0x40, RZ ;  /* 0x00000040240c7824 */ /* 0x000fca00078e00ff */
[----:B------:R-:W-:-:S04]  /*15f0*/  LOP3.LUT R12, R12, 0x40, RZ, 0xc0, !PT ;  /* 0x000000400c0c7812 */ /* 0x000fc800078ec0ff */
[----:B------:R-:W-:-:S05]  /*1600*/  IADD3 R38, P0, PT, R12, UR8, RZ ;  /* 0x000000080c267c10 */ /* 0x000fca000ff1e0ff */
[----:B------:R-:W-:-:S05]  /*1610*/  IMAD.X R39, RZ, RZ, UR9, P0 ;  /* 0x00000009ff277e24 */ /* 0x000fca00080e06ff */
[----:B------:R-:W2:Y:S04]  /*1620*/  LDG.E.128.CONSTANT R12, desc[UR6][R38.64] ;  /* 0x00000006260c7981 */ /* 0x000ea8000c1e9d00 */
[----:B------:R-:W3:Y:S04]  /*1630*/  LDG.E.128.CONSTANT R16, desc[UR6][R38.64+0x10] ;  /* 0x0000100626107981 */ /* 0x000ee8000c1e9d00 */
[----:B------:R-:W4:Y:S01]  /*1640*/  LDG.E.128.CONSTANT R20, desc[UR6][R38.64+0x20] ;  /* 0x0000200626147981 */ /* 0x000f22000c1e9d00 */
[C---:B------:R-:W-:Y:S01]  /*1650*/  LOP3.LUT R30, R36.reuse, 0x1, RZ, 0xc0, !PT ;  /* 0x00000001241e7812 */ /* 0x040fe200078ec0ff */
[----:B------:R-:W-:Y:S01]  /*1660*/  IMAD.MOV.U32 R31, RZ, RZ, 0x3da8ff83 ;  /* 0x3da8ff83ff1f7424 */ /* 0x000fe200078e00ff */
[----:B------:R-:W-:Y:S01]  /*1670*/  DMUL R32, R34, R34 ;  /* 0x0000002222207228 */ /* 0x000fe20000000000 */
[----:B------:R-:W-:-:S02]  /*1680*/  LOP3.LUT P1, RZ, R36, 0x2, RZ, 0xc0, !PT ;  /* 0x0000000224ff7812 */ /* 0x000fc4000782c0ff */
[----:B------:R-:W-:Y:S01]  /*1690*/  ISETP.NE.U32.AND P0, PT, R30, 0x1, PT ;  /* 0x000000011e00780c */ /* 0x000fe20003f05070 */
[----:B------:R-:W-:-:S03]  /*16a0*/  IMAD.MOV.U32 R30, RZ, RZ, 0x20fd8164 ;  /* 0x20fd8164ff1e7424 */ /* 0x000fc600078e00ff */
[----:B------:R-:W-:Y:S02]  /*16b0*/  FSEL R31, -R31, 0.11223486810922622681, !P0 ;  /* 0x3de5db651f1f7808 */ /* 0x000fe40004000100 */
[----:B------:R-:W-:-:S06]  /*16c0*/  FSEL R30, R30, -8.06006814911005101289e+34, !P0 ;  /* 0xf9785eba1e1e7808 */ /* 0x000fcc0004000000 */
[----:B--2---:R-:W-:-:S08]  /*16d0*/  DFMA R12, R32, R30, R12 ;  /* 0x0000001e200c722b */ /* 0x004fd0000000000c */
[----:B------:R-:W-:Y:S01]  /*16e0*/  DFMA R12, R32, R12, R14 ;  /* 0x0000000c200c722b */ /* 0x000fe2000000000e */
[----:B------:R-:W-:-:S07]  /*16f0*/  IMAD.WIDE.U32 R14, R0, 0x2, RZ ;  /* 0x00000002000e7825 */ /* 0x000fce00078e00ff */
[----:B---3--:R-:W-:-:S08]  /*1700*/  DFMA R12, R32, R12, R16 ;  /* 0x0000000c200c722b */ /* 0x008fd00000000010 */
[----:B------:R-:W-:-:S08]  /*1710*/  DFMA R12, R32, R12, R18 ;  /* 0x0000000c200c722b */ /* 0x000fd00000000012 */
[----:B----4-:R-:W-:-:S08]  /*1720*/  DFMA R12, R32, R12, R20 ;  /* 0x0000000c200c722b */ /* 0x010fd00000000014 */
[----:B------:R-:W-:-:S08]  /*1730*/  DFMA R12, R32, R12, R22 ;  /* 0x0000000c200c722b */ /* 0x000fd00000000016 */
[----:B------:R-:W-:Y:S02]  /*1740*/  DFMA R34, R12, R34, R34 ;  /* 0x000000220c22722b */ /* 0x000fe40000000022 */
[----:B------:R-:W-:-:S10]  /*1750*/  DFMA R12, R32, R12, 1 ;  /* 0x3ff00000200c742b */ /* 0x000fd4000000000c */
[----:B------:R-:W-:Y:S02]  /*1760*/  FSEL R16, R12, R34, !P0 ;  /* 0x000000220c107208 */ /* 0x000fe40004000000 */
[----:B------:R-:W-:Y:S02]  /*1770*/  FSEL R17, R13, R35, !P0 ;  /* 0x000000230d117208 */ /* 0x000fe40004000000 */
[----:B------:R-:W-:-:S04]  /*1780*/  IADD3 R25, P0, PT, R25, 0x2, RZ ;  /* 0x0000000219197810 */ /* 0x000fc80007f1e0ff */
[----:B------:R-:W-:Y:S01]  /*1790*/  DADD R12, RZ, -R16 ;  /* 0x00000000ff0c7229 */ /* 0x000fe20000000810 */
[----:B------:R-:W-:Y:S01]  /*17a0*/  IMAD.X R24, RZ, RZ, R24, P0 ;  /* 0x000000ffff187224 */ /* 0x000fe200000e0618 */
[----:B------:R-:W-:-:S05]  /*17b0*/  IADD3 R18, P0, PT, -R14, R25, RZ ;  /* 0x000000190e127210 */ /* 0x000fca0007f1e1ff */
[----:B------:R-:W-:Y:S01]  /*17c0*/  IMAD.X R14, R24, 0x1, ~R15, P0 ;  /* 0x00000001180e7824 */ /* 0x000fe200000e0e0f */
[----:B------:R-:W-:Y:S02]  /*17d0*/  ISETP.NE.U32.AND P0, PT, R18, 0x1, PT ;  /* 0x000000011200780c */ /* 0x000fe40003f05070 */
[----:B------:R-:W-:Y:S02]  /*17e0*/  FSEL R12, R16, R12, !P1 ;  /* 0x0000000c100c7208 */ /* 0x000fe40004800000 */
[----:B------:R-:W-:Y:S02]  /*17f0*/  ISETP.NE.AND.EX P0, PT, R14, RZ, PT, P0 ;  /* 0x000000ff0e00720c */ /* 0x000fe40003f05300 */
[----:B------:R-:W-:Y:S02]  /*1800*/  FSEL R13, R17, R13, !P1 ;  /* 0x0000000d110d7208 */ /* 0x000fe40004800000 */
[----:B------:R-:W-:-:S04]  /*1810*/  IADD3 R10, P1, PT, R10, 0x20, RZ ;  /* 0x000000200a0a7810 */ /* 0x000fc80007f3e0ff */
[----:B------:R-:W-:Y:S01]  /*1820*/  DFMA R28, R26, R12, R28 ;  /* 0x0000000c1a1c722b */ /* 0x000fe2000000001c */
[----:B------:R-:W-:-:S04]  /*1830*/  IMAD.X R11, RZ, RZ, R11, P1 ;  /* 0x000000ffff0b7224 */ /* 0x000fc800008e060b */
[----:B------:R-:W-:Y:S06]  /*1840*/  @P0 BRA `(.L_x_26) ;  /* 0xfffffff400e40947 */ /* 0x000fec000383ffff */
.L_x_16:
[----:B0-----:R-:W-:Y:S05]  /*1850*/  BSYNC.RECONVERGENT B3 ;  /* 0x0000000000037941 */ /* 0x001fea0003800200 */
.L_x_15:
[----:B------:R-:W-:-:S04]  /*1860*/  LOP3.LUT R0, R4, 0x1, RZ, 0xc0, !PT ;  /* 0x0000000104007812 */ /* 0x000fc800078ec0ff */
[----:B------:R-:W-:-:S04]  /*1870*/  ISETP.NE.U32.AND P0, PT, R0, 0x1, PT ;  /* 0x000000010000780c */ /* 0x000fc80003f05070 */
[----:B------:R-:W-:-:S13]  /*1880*/  ISETP.NE.U32.AND.EX P0, PT, RZ, RZ, PT, P0 ;  /* 0x000000ffff00720c */ /* 0x000fda0003f05100 */
[----:B------:R-:W-:Y:S05]  /*1890*/  @P0 BRA `(.L_x_14) ;  /* 0x0000000400100947 */ /* 0x000fea0003800000 */
[----:B------:R-:W0:Y:S02]  /*18a0*/  LDCU.64 UR4, c[0x0][0x398] ;  /* 0x00007300ff0477ac */ /* 0x000e240008000a00 */
[----:B0-----:R-:W-:-:S04]  /*18b0*/  LEA R12, P0, R25, UR4, 0x4 ;  /* 0x00000004190c7c11 */ /* 0x001fc8000f8020ff */
[----:B------:R-:W-:-:S05]  /*18c0*/  LEA.HI.X R13, R25, UR5, R24, 0x4, P0 ;  /* 0x00000005190d7c11 */ /* 0x000fca00080f2418 */
[----:B------:R-:W2:Y:S04]  /*18d0*/  LDG.E.64 R14, desc[UR6][R12.64+0x8] ;  /* 0x000008060c0e7981 */ /* 0x000ea8000c1e1b00 */
[----:B------:R0:W5:Y:S01]  /*18e0*/  LDG.E.64 R10, desc[UR6][R12.64] ;  /* 0x000000060c0a7981 */ /* 0x000162000c1e1b00 */
[----:B------:R-:W-:Y:S01]  /*18f0*/  BSSY.RECONVERGENT B3, `(.L_x_27) ;  /* 0x0000020000037945 */ /* 0x000fe20003800200 */
[----:B--2---:R-:W-:-:S08]  /*1900*/  DFMA R14, -R8, R14, R2 ;  /* 0x0000000e080e722b */ /* 0x004fd00000000102 */
[----:B------:R-:W-:-:S14]  /*1910*/  DSETP.NEU.AND P0, PT, |R14|, +INF , PT ;  /* 0x7ff000000e00742a */ /* 0x000fdc0003f0d200 */
[----:B0-----:R-:W-:Y:S05]  /*1920*/  @!P0 BRA `(.L_x_28) ;  /* 0x0000000000688947 */ /* 0x001fea0003800000 */
[----:B------:R-:W-:Y:S01]  /*1930*/  UMOV UR4, 0x6dc9c883 ;  /* 0x6dc9c88300047882 */ /* 0x000fe20000000000 */
[----:B------:R-:W-:Y:S01]  /*1940*/  UMOV UR5, 0x3fe45f30 ;  /* 0x3fe45f3000057882 */ /* 0x000fe20000000000 */
[C---:B------:R-:W-:Y:S01]  /*1950*/  DSETP.GE.AND P0, PT, |R14|.reuse, 2.14748364800000000000e+09, PT ;  /* 0x41e000000e00742a */ /* 0x040fe20003f06200 */
[----:B------:R-:W-:Y:S01]  /*1960*/  BSSY.RECONVERGENT B4, `(.L_x_29) ;  /* 0x0000014000047945 */ /* 0x000fe20003800200 */
[----:B------:R-:W-:Y:S01]  /*1970*/  DMUL R8, R14, UR4 ;  /* 0x000000040e087c28 */ /* 0x000fe20008000000 */
[----:B------:R-:W-:Y:S01]  /*1980*/  UMOV UR4, 0x54442d18 ;  /* 0x54442d1800047882 */ /* 0x000fe20000000000 */
[----:B------:R-:W-:-:S04]  /*1990*/  UMOV UR5, 0x3ff921fb ;  /* 0x3ff921fb00057882 */ /* 0x000fc80000000000 */
        /* <DEDUP_REMOVED lines=12> */
[----:B-----5:R-:W-:Y:S05]  /*1a60*/  CALL.REL.NOINC `($_Z2RSPKdPKmPdPK7table_t$__internal_trig_reduction_slowpathd) ;  /* 0x0000001c00687944 */ /* 0x020fea0003c00000 */
[----:B------:R-:W-:Y:S02]  /*1a70*/  IMAD.MOV.U32 R0, RZ, RZ, R12 ;  /* 0x000000ffff007224 */ /* 0x000fe400078e000c */
[----:B------:R-:W-:Y:S02]  /*1a80*/  IMAD.MOV.U32 R2, RZ, RZ, R14 ;  /* 0x000000ffff027224 */ /* 0x000fe400078e000e */
[----:B------:R-:W-:-:S07]  /*1a90*/  IMAD.MOV.U32 R3, RZ, RZ, R15 ;  /* 0x000000ffff037224 */ /* 0x000fce00078e000f */
.L_x_30:
[----:B------:R-:W-:Y:S05]  /*1aa0*/  BSYNC.RECONVERGENT B4 ;  /* 0x0000000000047941 */ /* 0x000fea0003800200 */
.L_x_29:
[----:B------:R-:W-:Y:S01]  /*1ab0*/  VIADD R0, R0, 0x1 ;  /* 0x0000000100007836 */ /* 0x000fe20000000000 */
[----:B------:R-:W-:Y:S06]  /*1ac0*/  BRA `(.L_x_31) ;  /* 0x0000000000087947 */ /* 0x000fec0003800000 */
.L_x_28:
[----:B------:R-:W-:Y:S01]  /*1ad0*/  DMUL R2, RZ, R14 ;  /* 0x0000000eff027228 */ /* 0x000fe20000000000 */
[----:B------:R-:W-:-:S10]  /*1ae0*/  IMAD.MOV.U32 R0, RZ, RZ, 0x1 ;  /* 0x00000001ff007424 */ /* 0x000fd400078e00ff */
.L_x_31:
[----:B------:R-:W-:Y:S05]  /*1af0*/  BSYNC.RECONVERGENT B3 ;  /* 0x0000000000037941 */ /* 0x000fea0003800200 */
.L_x_27:
[----:B------:R-:W0:Y:S01]  /*1b00*/  LDCU.64 UR4, c[0x4][0x8] ;  /* 0x01000100ff0477ac */ /* 0x000e220008000a00 */
[----:B------:R-:W-:-:S05]  /*1b10*/  IMAD.SHL.U32 R8, R0, 0x40, RZ ;  /* 0x0000004000087824 */ /* 0x000fca00078e00ff */
[----:B------:R-:W-:-:S04]  /*1b20*/  LOP3.LUT R8, R8, 0x40, RZ, 0xc0, !PT ;  /* 0x0000004008087812 */ /* 0x000fc800078ec0ff */
[----:B0-----:R-:W-:-:S05]  /*1b30*/  IADD3 R24, P0, PT, R8, UR4, RZ ;  /* 0x0000000408187c10 */ /* 0x001fca000ff1e0ff */
[----:B------:R-:W-:-:S05]  /*1b40*/  IMAD.X R25, RZ, RZ, UR5, P0 ;  /* 0x00000005ff197e24 */ /* 0x000fca00080e06ff */
[----:B------:R-:W2:Y:S04]  /*1b50*/  LDG.E.128.CONSTANT R12, desc[UR6][R24.64] ;  /* 0x00000006180c7981 */ /* 0x000ea8000c1e9d00 */
[----:B------:R-:W3:Y:S04]  /*1b60*/  LDG.E.128.CONSTANT R16, desc[UR6][R24.64+0x10] ;  /* 0x0000100618107981 */ /* 0x000ee8000c1e9d00 */
[----:B------:R-:W4:Y:S01]  /*1b70*/  LDG.E.128.CONSTANT R20, desc[UR6][R24.64+0x20] ;  /* 0x0000200618147981 */ /* 0x000f22000c1e9d00 */
[----:B------:R-:W-:Y:S01]  /*1b80*/  LOP3.LUT R8, R0, 0x1, RZ, 0xc0, !PT ;  /* 0x0000000100087812 */ /* 0x000fe200078ec0ff */
[----:B------:R-:W-:-:S02]  /*1b90*/  IMAD.MOV.U32 R26, RZ, RZ, 0x20fd8164 ;  /* 0x20fd8164ff1a7424 */ /* 0x000fc400078e00ff */
[----:B------:R-:W-:Y:S01]  /*1ba0*/  IMAD.MOV.U32 R27, RZ, RZ, 0x3da8ff83 ;  /* 0x3da8ff83ff1b7424 */ /* 0x000fe200078e00ff */
[----:B------:R-:W-:Y:S01]  /*1bb0*/  ISETP.NE.U32.AND P0, PT, R8, 0x1, PT ;  /* 0x000000010800780c */ /* 0x000fe20003f05070 */
[----:B------:R-:W-:-:S03]  /*1bc0*/  DMUL R8, R2, R2 ;  /* 0x0000000202087228 */ /* 0x000fc60000000000 */
[----:B------:R-:W-:Y:S02]  /*1bd0*/  FSEL R26, R26, -8.06006814911005101289e+34, !P0 ;  /* 0xf9785eba1a1a7808 */ /* 0x000fe40004000000 */
[----:B------:R-:W-:-:S06]  /*1be0*/  FSEL R27, -R27, 0.11223486810922622681, !P0 ;  /* 0x3de5db651b1b7808 */ /* 0x000fcc0004000100 */
[----:B--2---:R-:W-:-:S08]  /*1bf0*/  DFMA R12, R8, R26, R12 ;  /* 0x0000001a080c722b */ /* 0x004fd0000000000c */
[----:B------:R-:W-:-:S08]  /*1c00*/  DFMA R12, R8, R12, R14 ;  /* 0x0000000c080c722b */ /* 0x000fd0000000000e */
        /* <DEDUP_REMOVED lines=8> */
[----:B------:R-:W-:-:S04]  /*1c90*/  LOP3.LUT P0, RZ, R0, 0x2, RZ, 0xc0, !PT ;  /* 0x0000000200ff7812 */ /* 0x000fc8000780c0ff */
[----:B------:R-:W-:-:S10]  /*1ca0*/  DADD R2, RZ, -R8 ;  /* 0x00000000ff027229 */ /* 0x000fd40000000808 */
[----:B------:R-:W-:Y:S02]  /*1cb0*/  FSEL R2, R8, R2, !P0 ;  /* 0x0000000208027208 */ /* 0x000fe40004000000 */
[----:B------:R-:W-:-:S06]  /*1cc0*/  FSEL R3, R9, R3, !P0 ;  /* 0x0000000309037208 */ /* 0x000fcc0004000000 */
[----:B-----5:R-:W-:-:S11]  /*1cd0*/  DFMA R28, R10, R2, R28 ;  /* 0x000000020a1c722b */ /* 0x020fd6000000001c */
.L_x_14:
[----:B0-----:R-:W-:Y:S05]  /*1ce0*/  BSYNC.RECONVERGENT B2 ;  /* 0x0000000000027941 */ /* 0x001fea0003800200 */
.L_x_13:
[----:B------:R-:W0:Y:S01]  /*1cf0*/  I2F.F64.U64 R2, R4 ;  /* 0x0000000400027312 */ /* 0x000e220000301800 */
[----:B------:R-:W-:Y:S01]  /*1d00*/  UMOV UR4, 0x54442d18 ;  /* 0x54442d1800047882 */ /* 0x000fe20000000000 */
[----:B------:R-:W-:Y:S01]  /*1d10*/  UMOV UR5, 0x401921fb ;  /* 0x401921fb00057882 */ /* 0x000fe20000000000 */
[----:B------:R-:W-:Y:S01]  /*1d20*/  BSSY.RECONVERGENT B2, `(.L_x_32) ;  /* 0x0000023000027945 */ /* 0x000fe20003800200 */
[----:B------:R-:W-:Y:S02]  /*1d30*/  DADD R28, R28, R28 ;  /* 0x000000001c1c7229 */ /* 0x000fe4000000001c */
[----:B0-----:R-:W-:-:S08]  /*1d40*/  DADD R2, -R2, R6 ;  /* 0x0000000002027229 */ /* 0x001fd00000000106 */
[----:B------:R-:W-:-:S08]  /*1d50*/  DFMA R8, R2, R2, -R2 ;  /* 0x000000020208722b */ /* 0x000fd00000000802 */
[----:B------:R-:W-:-:S08]  /*1d60*/  DADD R8, R8, -0.0625 ;  /* 0xbfb0000008087429 */ /* 0x000fd00000000000 */
[----:B------:R-:W-:-:S08]  /*1d70*/  DMUL R14, R8, UR4 ;  /* 0x00000004080e7c28 */ /* 0x000fd00008000000 */
[----:B------:R-:W-:-:S14]  /*1d80*/  DSETP.NEU.AND P0, PT, |R14|, +INF , PT ;  /* 0x7ff000000e00742a */ /* 0x000fdc0003f0d200 */
[----:B------:R-:W-:Y:S01]  /*1d90*/  @!P0 DMUL R20, RZ, R14 ;  /* 0x0000000eff148228 */ /* 0x000fe20000000000 */
[----:B------:R-:W-:Y:S01]  /*1da0*/  @!P0 IMAD.MOV.U32 R0, RZ, RZ, 0x1 ;  /* 0x00000001ff008424 */ /* 0x000fe200078e00ff */
[----:B------:R-:W-:Y:S09]  /*1db0*/  @!P0 BRA `(.L_x_33) ;  /* 0x0000000000648947 */ /* 0x000ff20003800000 */
        /* <DEDUP_REMOVED lines=21> */
[----:B------:R-:W-:Y:S02]  /*1f10*/  IMAD.MOV.U32 R20, RZ, RZ, R14 ;  /* 0x000000ffff147224 */ /* 0x000fe400078e000e */
[----:B------:R-:W-:-:S07]  /*1f20*/  IMAD.MOV.U32 R21, RZ, RZ, R15 ;  /* 0x000000ffff157224 */ /* 0x000fce00078e000f */
.L_x_35:
[----:B------:R-:W-:Y:S05]  /*1f30*/  BSYNC.RECONVERGENT B3 ;  /* 0x0000000000037941 */ /* 0x000fea0003800200 */
.L_x_34:
[----:B------:R-:W-:-:S07]  /*1f40*/  VIADD R0, R0, 0x1 ;  /* 0x0000000100007836 */ /* 0x000fce0000000000 */
.L_x_33:
[----:B------:R-:W-:Y:S05]  /*1f50*/  BSYNC.RECONVERGENT B2 ;  /* 0x0000000000027941 */ /* 0x000fea0003800200 */
.L_x_32:
        /* <DEDUP_REMOVED lines=9> */
[----:B------:R-:W-:Y:S01]  /*1ff0*/  IMAD.MOV.U32 R26, RZ, RZ, 0x20fd8164 ;  /* 0x20fd8164ff1a7424 */ /* 0x000fe200078e00ff */
[----:B------:R-:W-:Y:S01]  /*2000*/  UMOV UR4, 0x54442d18 ;  /* 0x54442d1800047882 */ /* 0x000fe20000000000 */
[----:B------:R-:W-:Y:S01]  /*2010*/  IMAD.MOV.U32 R27, RZ, RZ, 0x3da8ff83 ;  /* 0x3da8ff83ff1b7424 */ /* 0x000fe200078e00ff */
[----:B------:R-:W-:Y:S01]  /*2020*/  ISETP.NE.U32.AND P0, PT, R22, 0x1, PT ;  /* 0x000000011600780c */ /* 0x000fe20003f05070 */
[----:B------:R-:W-:Y:S01]  /*2030*/  DMUL R22, R20, R20 ;  /* 0x0000001414167228 */ /* 0x000fe20000000000 */
[----:B------:R-:W-:Y:S01]  /*2040*/  UMOV UR5, 0x401921fb ;  /* 0x401921fb00057882 */ /* 0x000fe20000000000 */
[----:B------:R-:W-:Y:S01]  /*2050*/  BSSY.RECONVERGENT B2, `(.L_x_36) ;  /* 0x000002f000027945 */ /* 0x000fe20003800200 */
[----:B------:R-:W-:-:S02]  /*2060*/  FSEL R26, R26, -8.06006814911005101289e+34, !P0 ;  /* 0xf9785eba1a1a7808 */ /* 0x000fc40004000000 */
[----:B------:R-:W-:-:S06]  /*2070*/  FSEL R27, -R27, 0.11223486810922622681, !P0 ;  /* 0x3de5db651b1b7808 */ /* 0x000fcc0004000100 */
[----:B--2---:R-:W-:-:S08]  /*2080*/  DFMA R8, R22, R26, R8 ;  /* 0x0000001a1608722b */ /* 0x004fd00000000008 */
[----:B------:R-:W-:-:S08]  /*2090*/  DFMA R8, R22, R8, R10 ;  /* 0x000000081608722b */ /* 0x000fd0000000000a */
[----:B---3--:R-:W-:-:S08]  /*20a0*/  DFMA R8, R22, R8, R12 ;  /* 0x000000081608722b */ /* 0x008fd0000000000c */
[----:B------:R-:W-:Y:S02]  /*20b0*/  DFMA R8, R22, R8, R14 ;  /* 0x000000081608722b */ /* 0x000fe4000000000e */
[----:B------:R-:W-:-:S06]  /*20c0*/  DMUL R14, R2, UR4 ;  /* 0x00000004020e7c28 */ /* 0x000fcc0008000000 */
[----:B----4-:R-:W-:Y:S02]  /*20d0*/  DFMA R8, R22, R8, R16 ;  /* 0x000000081608722b */ /* 0x010fe40000000010 */
[----:B------:R-:W-:-:S06]  /*20e0*/  DSETP.NEU.AND P1, PT, |R14|, +INF , PT ;  /* 0x7ff000000e00742a */ /* 0x000fcc0003f2d200 */
[----:B------:R-:W-:-:S08]  /*20f0*/  DFMA R8, R22, R8, R18 ;  /* 0x000000081608722b */ /* 0x000fd00000000012 */
[----:B------:R-:W-:Y:S02]  /*2100*/  DFMA R20, R8, R20, R20 ;  /* 0x000000140814722b */ /* 0x000fe40000000014 */
[----:B------:R-:W-:-:S10]  /*2110*/  DFMA R8, R22, R8, 1 ;  /* 0x3ff000001608742b */ /* 0x000fd40000000008 */
[----:B------:R-:W-:Y:S02]  /*2120*/  FSEL R8, R8, R20, !P0 ;  /* 0x0000001408087208 */ /* 0x000fe40004000000 */
[----:B------:R-:W-:Y:S01]  /*2130*/  FSEL R9, R9, R21, !P0 ;  /* 0x0000001509097208 */ /* 0x000fe20004000000 */
[----:B------:R-:W-:Y:S01]  /*2140*/  @!P1 DMUL R20, RZ, R14 ;  /* 0x0000000eff149228 */ /* 0x000fe20000000000 */
[----:B------:R-:W-:Y:S01]  /*2150*/  LOP3.LUT P0, RZ, R0, 0x2, RZ, 0xc0, !PT ;  /* 0x0000000200ff7812 */ /* 0x000fe2000780c0ff */
[----:B------:R-:W-:-:S03]  /*2160*/  @!P1 IMAD.MOV.U32 R0, RZ, RZ, 0x1 ;  /* 0x00000001ff009424 */ /* 0x000fc600078e00ff */
[----:B------:R-:W-:-:S10]  /*2170*/  DADD R2, RZ, -R8 ;  /* 0x00000000ff027229 */ /* 0x000fd40000000808 */
[----:B------:R-:W-:Y:S02]  /*2180*/  FSEL R2, R8, R2, !P0 ;  /* 0x0000000208027208 */ /* 0x000fe40004000000 */
[----:B------:R-:W-:Y:S01]  /*2190*/  FSEL R3, R9, R3, !P0 ;  /* 0x0000000309037208 */ /* 0x000fe20004000000 */
[----:B------:R-:W-:Y:S06]  /*21a0*/  @!P1 BRA `(.L_x_37) ;  /* 0x0000000000649947 */ /* 0x000fec0003800000 */
        /* <DEDUP_REMOVED lines=23> */
.L_x_39:
[----:B------:R-:W-:Y:S05]  /*2320*/  BSYNC.RECONVERGENT B3 ;  /* 0x0000000000037941 */ /* 0x000fea0003800200 */
.L_x_38:
[----:B------:R-:W-:-:S07]  /*2330*/  VIADD R0, R0, 0x1 ;  /* 0x0000000100007836 */ /* 0x000fce0000000000 */
.L_x_37:
[----:B------:R-:W-:Y:S05]  /*2340*/  BSYNC.RECONVERGENT B2 ;  /* 0x0000000000027941 */ /* 0x000fea0003800200 */
.L_x_36:
        /* <DEDUP_REMOVED lines=10> */
[----:B------:R-:W-:Y:S01]  /*23f0*/  FSETP.GEU.AND P1, PT, |R3|, 6.5827683646048100446e-37, PT ;  /* 0x036000000300780b */ /* 0x000fe20003f2e200 */
[----:B------:R-:W-:Y:S01]  /*2400*/  IMAD.MOV.U32 R27, RZ, RZ, 0x3da8ff83 ;  /* 0x3da8ff83ff1b7424 */ /* 0x000fe200078e00ff */
[----:B------:R-:W-:Y:S01]  /*2410*/  ISETP.NE.U32.AND P0, PT, R22, 0x1, PT ;  /* 0x000000011600780c */ /* 0x000fe20003f05070 */
[----:B------:R-:W-:Y:S01]  /*2420*/  DMUL R22, R20, R20 ;  /* 0x0000001414167228 */ /* 0x000fe20000000000 */
[----:B------:R-:W-:Y:S02]  /*2430*/  BSSY.RECONVERGENT B0, `(.L_x_40) ;  /* 0x0000024000007945 */ /* 0x000fe40003800200 */
[----:B------:R-:W-:-:S02]  /*2440*/  FSEL R26, R26, -8.06006814911005101289e+34, !P0 ;  /* 0xf9785eba1a1a7808 */ /* 0x000fc40004000000 */
        /* <DEDUP_REMOVED lines=14> */
[----:B------:R-:W-:Y:S01]  /*2530*/  FSEL R10, R10, R8, !P0 ;  /* 0x000000080a0a7208 */ /* 0x000fe20004000000 */
[----:B------:R-:W-:Y:S01]  /*2540*/  IMAD.MOV.U32 R8, RZ, RZ, 0x1 ;  /* 0x00000001ff087424 */ /* 0x000fe200078e00ff */
[----:B------:R-:W0:Y:S05]  /*2550*/  MUFU.RCP64H R9, R11 ;  /* 0x0000000b00097308 */ /* 0x000e2a0000001800 */
[----:B0-----:R-:W-:-:S08]  /*2560*/  DFMA R12, -R10, R8, 1 ;  /* 0x3ff000000a0c742b */ /* 0x001fd00000000108 */
[----:B------:R-:W-:-:S08]  /*2570*/  DFMA R12, R12, R12, R12 ;  /* 0x0000000c0c0c722b */ /* 0x000fd0000000000c */
[----:B------:R-:W-:-:S08]  /*2580*/  DFMA R12, R8, R12, R8 ;  /* 0x0000000c080c722b */ /* 0x000fd00000000008 */
[----:B------:R-:W-:-:S08]  /*2590*/  DFMA R8, -R10, R12, 1 ;  /* 0x3ff000000a08742b */ /* 0x000fd0000000010c */
[----:B------:R-:W-:-:S08]  /*25a0*/  DFMA R8, R12, R8, R12 ;  /* 0x000000080c08722b */ /* 0x000fd0000000000c */
[----:B------:R-:W-:-:S08]  /*25b0*/  DMUL R12, R8, R2 ;  /* 0x00000002080c7228 */ /* 0x000fd00000000000 */
[----:B------:R-:W-:-:S08]  /*25c0*/  DFMA R14, -R10, R12, R2 ;  /* 0x0000000c0a0e722b */ /* 0x000fd00000000102 */
[----:B------:R-:W-:-:S10]  /*25d0*/  DFMA R8, R8, R14, R12 ;  /* 0x0000000e0808722b */ /* 0x000fd4000000000c */
[----:B------:R-:W-:-:S05]  /*25e0*/  FFMA R0, RZ, R11, R9 ;  /* 0x0000000bff007223 */ /* 0x000fca0000000009 */
[----:B------:R-:W-:-:S13]  /*25f0*/  FSETP.GT.AND P0, PT, |R0|, 1.469367938527859385e-39, PT ;  /* 0x001000000000780b */ /* 0x000fda0003f04200 */
[----:B------:R-:W-:Y:S05]  /*2600*/  @P0 BRA P1, `(.L_x_41) ;  /* 0x0000000000180947 */ /* 0x000fea0000800000 */
[----:B------:R-:W-:Y:S01]  /*2610*/  IMAD.MOV.U32 R14, RZ, RZ, R2 ;  /* 0x000000ffff0e7224 */ /* 0x000fe200078e0002 */
[----:B------:R-:W-:Y:S01]  /*2620*/  MOV R0, 0x2650 ;  /* 0x0000265000007802 */ /* 0x000fe20000000f00 */
[----:B------:R-:W-:-:S07]  /*2630*/  IMAD.MOV.U32 R15, RZ, RZ, R3 ;  /* 0x000000ffff0f7224 */ /* 0x000fce00078e0003 */
[----:B------:R-:W-:Y:S05]  /*2640*/  CALL.REL.NOINC `($__internal_1_$__cuda_sm20_div_rn_f64_full) ;  /* 0x0000000800547944 */ /* 0x000fea0003c00000 */
[----:B------:R-:W-:Y:S02]  /*2650*/  IMAD.MOV.U32 R8, RZ, RZ, R10 ;  /* 0x000000ffff087224 */ /* 0x000fe400078e000a */
[----:B------:R-:W-:-:S07]  /*2660*/  IMAD.MOV.U32 R9, RZ, RZ, R11 ;  /* 0x000000ffff097224 */ /* 0x000fce00078e000b */
.L_x_41:
[----:B------:R-:W-:Y:S05]  /*2670*/  BSYNC.RECONVERGENT B0 ;  /* 0x0000000000007941 */ /* 0x000fea0003800200 */
.L_x_40:
[----:B------:R-:W-:Y:S01]  /*2680*/  LOP3.LUT R4, R4, 0x1, RZ, 0xc0, !PT ;  /* 0x0000000104047812 */ /* 0x000fe200078ec0ff */
[----:B------:R-:W-:Y:S03]  /*2690*/  BSSY.RECONVERGENT B0, `(.L_x_42) ;  /* 0x0000061000007945 */ /* 0x000fe60003800200 */
[----:B------:R-:W-:-:S04]  /*26a0*/  ISETP.NE.U32.AND P0, PT, R4, 0x1, PT ;  /* 0x000000010400780c */ /* 0x000fc80003f05070 */
[----:B------:R-:W-:-:S13]  /*26b0*/  ISETP.NE.U32.AND.EX P0, PT, RZ, RZ, PT, P0 ;  /* 0x000000ffff00720c */ /* 0x000fda0003f05100 */
[----:B------:R-:W-:Y:S05]  /*26c0*/  @P0 BRA `(.L_x_43) ;  /* 0x0000000000bc0947 */ /* 0x000fea0003800000 */
        /* <DEDUP_REMOVED lines=21> */
[----:B------:R-:W-:-:S07]  /*2820*/  IMAD.MOV.U32 R4, RZ, RZ, R2 ;  /* 0x000000ffff047224 */ /* 0x000fce00078e0002 */
[----:B------:R-:W-:Y:S05]  /*2830*/  CALL.REL.NOINC `($__internal_2_$__cuda_sm20_dsqrt_rn_f64_mediumpath_v1) ;  /* 0x0000000c004c7944 */ /* 0x000fea0003c00000 */
[----:B------:R-:W-:Y:S02]  /*2840*/  IMAD.MOV.U32 R4, RZ, RZ, R6 ;  /* 0x000000ffff047224 */ /* 0x000fe400078e0006 */
[----:B------:R-:W-:-:S07]  /*2850*/  IMAD.MOV.U32 R5, RZ, RZ, R7 ;  /* 0x000000ffff057224 */ /* 0x000fce00078e0007 */
.L_x_45:
[----:B------:R-:W-:Y:S05]  /*2860*/  BSYNC.RECONVERGENT B1 ;  /* 0x0000000000017941 */ /* 0x000fea0003800200 */
.L_x_44:
[----:B------:R-:W0:Y:S01]  /*2870*/  MUFU.RCP64H R3, R5 ;  /* 0x0000000500037308 */ /* 0x000e220000001800 */
[----:B------:R-:W-:Y:S01]  /*2880*/  VIADD R2, R5, 0x300402 ;  /* 0x0030040205027836 */ /* 0x000fe20000000000 */
[----:B------:R-:W-:Y:S04]  /*2890*/  BSSY.RECONVERGENT B1, `(.L_x_46) ;  /* 0x0000010000017945 */ /* 0x000fe80003800200 */
[----:B------:R-:W-:Y:S01]  /*28a0*/  FSETP.GEU.AND P0, PT, |R2|, 5.8789094863358348022e-39, PT ;  /* 0x004004020200780b */ /* 0x000fe20003f0e200 */
[----:B0-----:R-:W-:-:S08]  /*28b0*/  DFMA R6, R2, -R4, 1 ;  /* 0x3ff000000206742b */ /* 0x001fd00000000804 */
[----:B------:R-:W-:-:S08]  /*28c0*/  DFMA R6, R6, R6, R6 ;  /* 0x000000060606722b */ /* 0x000fd00000000006 */
[----:B------:R-:W-:-:S08]  /*28d0*/  DFMA R6, R2, R6, R2 ;  /* 0x000000060206722b */ /* 0x000fd00000000002 */
[----:B------:R-:W-:-:S08]  /*28e0*/  DFMA R10, R6, -R4, 1 ;  /* 0x3ff00000060a742b */ /* 0x000fd00000000804 */
        /* <DEDUP_REMOVED lines=8> */
[----:B------:R-:W-:Y:S02]  /*2970*/  IMAD.MOV.U32 R6, RZ, RZ, R10 ;  /* 0x000000ffff067224 */ /* 0x000fe400078e000a */
[----:B------:R-:W-:-:S07]  /*2980*/  IMAD.MOV.U32 R7, RZ, RZ, R11 ;  /* 0x000000ffff077224 */ /* 0x000fce00078e000b */
.L_x_47:
[----:B------:R-:W-:Y:S05]  /*2990*/  BSYNC.RECONVERGENT B1 ;  /* 0x0000000000017941 */ /* 0x000fea0003800200 */
.L_x_46:
[----:B------:R-:W-:Y:S01]  /*29a0*/  DFMA R8, R6, R8, R28 ;  /* 0x000000080608722b */ /* 0x000fe2000000001c */
[----:B------:R-:W-:Y:S10]  /*29b0*/  BRA `(.L_x_48) ;  /* 0x0000000000b87947 */ /* 0x000ff40003800000 */
.L_x_43:
        /* <DEDUP_REMOVED lines=25> */
.L_x_50:
[----:B------:R-:W-:Y:S05]  /*2b50*/  BSYNC.RECONVERGENT B1 ;  /* 0x0000000000017941 */ /* 0x000fea0003800200 */
.L_x_49:
        /* <DEDUP_REMOVED lines=18> */
.L_x_52:
[----:B------:R-:W-:Y:S05]  /*2c80*/  BSYNC.RECONVERGENT B1 ;  /* 0x0000000000017941 */ /* 0x000fea0003800200 */
.L_x_51:
[----:B------:R-:W-:-:S11]  /*2c90*/  DFMA R8, -R6, R8, R28 ;  /* 0x000000080608722b */ /* 0x000fd6000000011c */
.L_x_48:
[----:B------:R-:W-:Y:S05]  /*2ca0*/  BSYNC.RECONVERGENT B0 ;  /* 0x0000000000007941 */ /* 0x000fea0003800200 */
.L_x_42:
[----:B------:R-:W0:Y:S01]  /*2cb0*/  S2R R0, SR_CTAID.X ;  /* 0x0000000000007919 */ /* 0x000e220000002500 */
[----:B------:R-:W1:Y:S01]  /*2cc0*/  LDC.64 R2, c[0x0][0x390] ;  /* 0x0000e400ff027b82 */ /* 0x000e620000000a00 */
[----:B------:R-:W0:Y:S02]  /*2cd0*/  S2R R5, SR_TID.X ;  /* 0x0000000000057919 */ /* 0x000e240000002100 */
[----:B0-----:R-:W-:-:S04]  /*2ce0*/  IMAD R5, R0, 0x100, R5 ;  /* 0x0000010000057824 */ /* 0x001fc800078e0205 */
[----:B-1----:R-:W-:-:S05]  /*2cf0*/  IMAD.WIDE R2, R5, 0x8, R2 ;  /* 0x0000000805027825 */ /* 0x002fca00078e0202 */
[----:B------:R-:W-:Y:S01]  /*2d00*/  STG.E.64 desc[UR6][R2.64], R8 ;  /* 0x0000000802007986 */ /* 0x000fe2000c101b06 */
[----:B------:R-:W-:Y:S05]  /*2d10*/  EXIT ;  /* 0x000000000000794d */ /* 0x000fea0003800000 */
        .weak           $__internal_0_$__cuda_sm20_dblrcp_rn_slowpath_v3
        .type           $__internal_0_$__cuda_sm20_dblrcp_rn_slowpath_v3,@function
        .size           $__internal_0_$__cuda_sm20_dblrcp_rn_slowpath_v3,($__internal_1_$__cuda_sm20_div_rn_f64_full - $__internal_0_$__cuda_sm20_dblrcp_rn_slowpath_v3)
$__internal_0_$__cuda_sm20_dblrcp_rn_slowpath_v3:
[----:B------:R-:W-:Y:S01]  /*2d20*/  DSETP.GTU.AND P0, PT, |R2|, +INF , PT ;  /* 0x7ff000000200742a */ /* 0x000fe20003f0c200 */
[----:B------:R-:W-:-:S13]  /*2d30*/  BSSY.RECONVERGENT B2, `(.L_x_53) ;  /* 0x0000023000027945 */ /* 0x000fda0003800200 */
[----:B------:R-:W-:Y:S05]  /*2d40*/  @P0 BRA `(.L_x_54) ;  /* 0x00000000007c0947 */ /* 0x000fea0003800000 */
[----:B------:R-:W-:-:S05]  /*2d50*/  LOP3.LUT R15, R3, 0x7fffffff, RZ, 0xc0, !PT ;  /* 0x7fffffff030f7812 */ /* 0x000fca00078ec0ff */
[----:B------:R-:W-:-:S05]  /*2d60*/  VIADD R10, R15, 0xffffffff ;  /* 0xffffffff0f0a7836 */ /* 0x000fca0000000000 */
[----:B------:R-:W-:-:S13]  /*2d70*/  ISETP.GE.U32.AND P0, PT, R10, 0x7fefffff, PT ;  /* 0x7fefffff0a00780c */ /* 0x000fda0003f06070 */
[----:B------:R-:W-:Y:S01]  /*2d80*/  @P0 LOP3.LUT R11, R3, 0x7ff00000, RZ, 0x3c, !PT ;  /* 0x7ff00000030b0812 */ /* 0x000fe200078e3cff */
[----:B------:R-:W-:Y:S01]  /*2d90*/  @P0 IMAD.MOV.U32 R10, RZ, RZ, RZ ;  /* 0x000000ffff0a0224 */ /* 0x000fe200078e00ff */
[----:B------:R-:W-:Y:S06]  /*2da0*/  @P0 BRA `(.L_x_55) ;  /* 0x00000000006c0947 */ /* 0x000fec0003800000 */
[----:B------:R-:W-:-:S13]  /*2db0*/  ISETP.GE.U32.AND P0, PT, R15, 0x1000001, PT ;  /* 0x010000010f00780c */ /* 0x000fda0003f06070 */
[----:B------:R-:W-:Y:S05]  /*2dc0*/  @!P0 BRA `(.L_x_56) ;  /* 0x0000000000348947 */ /* 0x000fea0003800000 */
[----:B------:R-:W-:Y:S02]  /*2dd0*/  VIADD R11, R3, 0xc0200000 ;  /* 0xc0200000030b7836 */ /* 0x000fe40000000000 */
[----:B------:R-:W-:Y:S02]  /*2de0*/  IMAD.MOV.U32 R10, RZ, RZ, R2 ;  /* 0x000000ffff0a7224 */ /* 0x000fe400078e0002 */
[----:B------:R-:W0:Y:S04]  /*2df0*/  MUFU.RCP64H R15, R11 ;  /* 0x0000000b000f7308 */ /* 0x000e280000001800 */
[----:B0-----:R-:W-:-:S08]  /*2e00*/  DFMA R16, -R10, R14, 1 ;  /* 0x3ff000000a10742b */ /* 0x001fd0000000010e */
[----:B------:R-:W-:-:S08]  /*2e10*/  DFMA R16, R16, R16, R16 ;  /* 0x000000101010722b */ /* 0x000fd00000000010 */
[----:B------:R-:W-:-:S08]  /*2e20*/  DFMA R16, R14, R16, R14 ;  /* 0x000000100e10722b */ /* 0x000fd0000000000e */
[----:B------:R-:W-:-:S08]  /*2e30*/  DFMA R14, -R10, R16, 1 ;  /* 0x3ff000000a0e742b */ /* 0x000fd00000000110 */
[----:B------:R-:W-:-:S08]  /*2e40*/  DFMA R14, R16, R14, R16 ;  /* 0x0000000e100e722b */ /* 0x000fd00000000010 */
[----:B------:R-:W-:-:S08]  /*2e50*/  DMUL R14, R14, 2.2250738585072013831e-308 ;  /* 0x001000000e0e7828 */ /* 0x000fd00000000000 */
[----:B------:R-:W-:-:S08]  /*2e60*/  DFMA R2, -R2, R14, 1 ;  /* 0x3ff000000202742b */ /* 0x000fd0000000010e */
[----:B------:R-:W-:-:S08]  /*2e70*/  DFMA R2, R2, R2, R2 ;  /* 0x000000020202722b */ /* 0x000fd00000000002 */
[----:B------:R-:W-:Y:S01]  /*2e80*/  DFMA R10, R14, R2, R14 ;  /* 0x000000020e0a722b */ /* 0x000fe2000000000e */
[----:B------:R-:W-:Y:S10]  /*2e90*/  BRA `(.L_x_55) ;  /* 0x0000000000307947 */ /* 0x000ff40003800000 */
.L_x_56:
[----:B------:R-:W-:Y:S01]  /*2ea0*/  DMUL R2, R2, 8.11296384146066816958e+31 ;  /* 0x4690000002027828 */ /* 0x000fe20000000000 */
[----:B------:R-:W-:-:S05]  /*2eb0*/  IMAD.MOV.U32 R10, RZ, RZ, R14 ;  /* 0x000000ffff0a7224 */ /* 0x000fca00078e000e */
[----:B------:R-:W0:Y:S02]  /*2ec0*/  MUFU.RCP64H R11, R3 ;  /* 0x00000003000b7308 */ /* 0x000e240000001800 */
[----:B0-----:R-:W-:-:S08]  /*2ed0*/  DFMA R14, -R2, R10, 1 ;  /* 0x3ff00000020e742b */ /* 0x001fd0000000010a */
[----:B------:R-:W-:-:S08]  /*2ee0*/  DFMA R14, R14, R14, R14 ;  /* 0x0000000e0e0e722b */ /* 0x000fd0000000000e */
[----:B------:R-:W-:-:S08]  /*2ef0*/  DFMA R14, R10, R14, R10 ;  /* 0x0000000e0a0e722b */ /* 0x000fd0000000000a */
[----:B------:R-:W-:-:S08]  /*2f00*/  DFMA R10, -R2, R14, 1 ;  /* 0x3ff00000020a742b */ /* 0x000fd0000000010e */
[----:B------:R-:W-:-:S08]  /*2f10*/  DFMA R10, R14, R10, R14 ;  /* 0x0000000a0e0a722b */ /* 0x000fd0000000000e */
[----:B------:R-:W-:Y:S01]  /*2f20*/  DMUL R10, R10, 8.11296384146066816958e+31 ;  /* 0x469000000a0a7828 */ /* 0x000fe20000000000 */
[----:B------:R-:W-:Y:S10]  /*2f30*/  BRA `(.L_x_55) ;  /* 0x0000000000087947 */ /* 0x000ff40003800000 */
.L_x_54:
[----:B------:R-:W-:Y:S01]  /*2f40*/  LOP3.LUT R11, R3, 0x80000, RZ, 0xfc, !PT ;  /* 0x00080000030b7812 */ /* 0x000fe200078efcff */
[----:B------:R-:W-:-:S07]  /*2f50*/  IMAD.MOV.U32 R10, RZ, RZ, R2 ;  /* 0x000000ffff0a7224 */ /* 0x000fce00078e0002 */
.L_x_55:
[----:B------:R-:W-:Y:S05]  /*2f60*/  BSYNC.RECONVERGENT B2 ;  /* 0x0000000000027941 */ /* 0x000fea0003800200 */
.L_x_53:
[----:B------:R-:W-:Y:S02]  /*2f70*/  IMAD.MOV.U32 R2, RZ, RZ, R0 ;  /* 0x000000ffff027224 */ /* 0x000fe400078e0000 */
[----:B------:R-:W-:-:S04]  /*2f80*/  IMAD.MOV.U32 R3, RZ, RZ, 0x0 ;  /* 0x00000000ff037424 */ /* 0x000fc800078e00ff */
[----:B------:R-:W-:Y:S05]  /*2f90*/  RET.REL.NODEC R2 `(_Z2RSPKdPKmPdPK7table_t) ;  /* 0xffffffd002187950 */ /* 0x000fea0003c3ffff */
        .weak           $__internal_1_$__cuda_sm20_div_rn_f64_full
        .type           $__internal_1_$__cuda_sm20_div_rn_f64_full,@function
        .size           $__internal_1_$__cuda_sm20_div_rn_f64_full,($__internal_2_$__cuda_sm20_dsqrt_rn_f64_mediumpath_v1 - $__internal_1_$__cuda_sm20_div_rn_f64_full)
$__internal_1_$__cuda_sm20_div_rn_f64_full:
[C---:B------:R-:W-:Y:S01]  /*2fa0*/  FSETP.GEU.AND P0, PT, |R11|.reuse, 1.469367938527859385e-39, PT ;  /* 0x001000000b00780b */ /* 0x040fe20003f0e200 */
[----:B------:R-:W-:Y:S01]  /*2fb0*/  IMAD.MOV.U32 R20, RZ, RZ, 0x1 ;  /* 0x00000001ff147424 */ /* 0x000fe200078e00ff */
[----:B------:R-:W-:Y:S01]  /*2fc0*/  LOP3.LUT R2, R11, 0x800fffff, RZ, 0xc0, !PT ;  /* 0x800fffff0b027812 */ /* 0x000fe200078ec0ff */
[----:B------:R-:W-:Y:S01]  /*2fd0*/  IMAD.MOV.U32 R25, RZ, RZ, 0x1ca00000 ;  /* 0x1ca00000ff197424 */ /* 0x000fe200078e00ff */
[C---:B------:R-:W-:Y:S01]  /*2fe0*/  FSETP.GEU.AND P2, PT, |R15|.reuse, 1.469367938527859385e-39, PT ;  /* 0x001000000f00780b */ /* 0x040fe20003f4e200 */
[----:B------:R-:W-:Y:S01]  /*2ff0*/  BSSY.RECONVERGENT B1, `(.L_x_57) ;  /* 0x0000052000017945 */ /* 0x000fe20003800200 */
[----:B------:R-:W-:Y:S01]  /*3000*/  LOP3.LUT R3, R2, 0x3ff00000, RZ, 0xfc, !PT ;  /* 0x3ff0000002037812 */ /* 0x000fe200078efcff */
[----:B------:R-:W-:Y:S01]  /*3010*/  IMAD.MOV.U32 R2, RZ, RZ, R10 ;  /* 0x000000ffff027224 */ /* 0x000fe200078e000a */
[----:B------:R-:W-:Y:S02]  /*3020*/  LOP3.LUT R24, R15, 0x7ff00000, RZ, 0xc0, !PT ;  /* 0x7ff000000f187812 */ /* 0x000fe400078ec0ff */
[----:B------:R-:W-:-:S03]  /*3030*/  LOP3.LUT R27, R11, 0x7ff00000, RZ, 0xc0, !PT ;  /* 0x7ff000000b1b7812 */ /* 0x000fc600078ec0ff */
[----:B------:R-:W-:Y:S01]  /*3040*/  @!P0 DMUL R2, R10, 8.98846567431157953865e+307 ;  /* 0x7fe000000a028828 */ /* 0x000fe20000000000 */
[C---:B------:R-:W-:Y:S01]  /*3050*/  ISETP.GE.U32.AND P1, PT, R24.reuse, R27, PT ;  /* 0x0000001b1800720c */ /* 0x040fe20003f26070 */
[----:B------:R-:W-:Y:S02]  /*3060*/  IMAD.MOV.U32 R26, RZ, RZ, R24 ;  /* 0x000000ffff1a7224 */ /* 0x000fe400078e0018 */
[----:B------:R-:W-:Y:S02]  /*3070*/  @!P2 LOP3.LUT R23, R11, 0x7ff00000, RZ, 0xc0, !PT ;  /* 0x7ff000000b17a812 */ /* 0x000fe400078ec0ff */
[----:B------:R-:W0:Y:S02]  /*3080*/  MUFU.RCP64H R21, R3 ;  /* 0x0000000300157308 */ /* 0x000e240000001800 */
[----:B------:R-:W-:Y:S02]  /*3090*/  @!P2 ISETP.GE.U32.AND P3, PT, R24, R23, PT ;  /* 0x000000171800a20c */ /* 0x000fe40003f66070 */
[----:B------:R-:W-:-:S02]  /*30a0*/  @!P0 LOP3.LUT R27, R3, 0x7ff00000, RZ, 0xc0, !PT ;  /* 0x7ff00000031b8812 */ /* 0x000fc400078ec0ff */
[----:B------:R-:W-:-:S03]  /*30b0*/  @!P2 SEL R23, R25, 0x63400000, !P3 ;  /* 0x634000001917a807 */ /* 0x000fc60005800000 */
[----:B------:R-:W-:Y:S01]  /*30c0*/  VIADD R33, R27, 0xffffffff ;  /* 0xffffffff1b217836 */ /* 0x000fe20000000000 */
[----:B------:R-:W-:-:S04]  /*30d0*/  @!P2 LOP3.LUT R30, R23, 0x80000000, R15, 0xf8, !PT ;  /* 0x80000000171ea812 */ /* 0x000fc800078ef80f */
[----:B------:R-:W-:Y:S01]  /*30e0*/  @!P2 LOP3.LUT R31, R30, 0x100000, RZ, 0xfc, !PT ;  /* 0x001000001e1fa812 */ /* 0x000fe200078efcff */
[----:B------:R-:W-:Y:S01]  /*30f0*/  @!P2 IMAD.MOV.U32 R30, RZ, RZ, RZ ;  /* 0x000000ffff1ea224 */ /* 0x000fe200078e00ff */
[----:B0-----:R-:W-:-:S08]  /*3100*/  DFMA R16, R20, -R2, 1 ;  /* 0x3ff000001410742b */ /* 0x001fd00000000802 */
[----:B------:R-:W-:-:S08]  /*3110*/  DFMA R16, R16, R16, R16 ;  /* 0x000000101010722b */ /* 0x000fd00000000010 */
[----:B------:R-:W-:Y:S01]  /*3120*/  DFMA R20, R20, R16, R20 ;  /* 0x000000101414722b */ /* 0x000fe20000000014 */
[----:B------:R-:W-:Y:S01]  /*3130*/  SEL R17, R25, 0x63400000, !P1 ;  /* 0x6340000019117807 */ /* 0x000fe20004800000 */
[----:B------:R-:W-:-:S03]  /*3140*/  IMAD.MOV.U32 R16, RZ, RZ, R14 ;  /* 0x000000ffff107224 */ /* 0x000fc600078e000e */
[----:B------:R-:W-:-:S03]  /*3150*/  LOP3.LUT R17, R17, 0x800fffff, R15, 0xf8, !PT ;  /* 0x800fffff11117812 */ /* 0x000fc600078ef80f */
[----:B------:R-:W-:-:S03]  /*3160*/  DFMA R22, R20, -R2, 1 ;  /* 0x3ff000001416742b */ /* 0x000fc60000000802 */
[----:B------:R-:W-:-:S05]  /*3170*/  @!P2 DFMA R16, R16, 2, -R30 ;  /* 0x400000001010a82b */ /* 0x000fca000000081e */
[----:B------:R-:W-:-:S05]  /*3180*/  DFMA R20, R20, R22, R20 ;  /* 0x000000161414722b */ /* 0x000fca0000000014 */
[----:B------:R-:W-:-:S03]  /*3190*/  @!P2 LOP3.LUT R26, R17, 0x7ff00000, RZ, 0xc0, !PT ;  /* 0x7ff00000111aa812 */ /* 0x000fc600078ec0ff */
[----:B------:R-:W-:Y:S02]  /*31a0*/  DMUL R22, R20, R16 ;  /* 0x0000001014167228 */ /* 0x000fe40000000000 */
[----:B------:R-:W-:-:S05]  /*31b0*/  VIADD R32, R26, 0xffffffff ;  /* 0xffffffff1a207836 */ /* 0x000fca0000000000 */
[----:B------:R-:W-:Y:S01]  /*31c0*/  ISETP.GT.U32.AND P0, PT, R32, 0x7feffffe, PT ;  /* 0x7feffffe2000780c */ /* 0x000fe20003f04070 */
[----:B------:R-:W-:-:S03]  /*31d0*/  DFMA R30, R22, -R2, R16 ;  /* 0x80000002161e722b */ /* 0x000fc60000000010 */
[----:B------:R-:W-:-:S05]  /*31e0*/  ISETP.GT.U32.OR P0, PT, R33, 0x7feffffe, P0 ;  /* 0x7feffffe2100780c */ /* 0x000fca0000704470 */
[----:B------:R-:W-:-:S08]  /*31f0*/  DFMA R20, R20, R30, R22 ;  /* 0x0000001e1414722b */ /* 0x000fd00000000016 */
[----:B------:R-:W-:Y:S05]  /*3200*/  @P0 BRA `(.L_x_58) ;  /* 0x00000000006c0947 */ /* 0x000fea0003800000 */
[----:B------:R-:W-:-:S04]  /*3210*/  LOP3.LUT R15, R11, 0x7ff00000, RZ, 0xc0, !PT ;  /* 0x7ff000000b0f7812 */ /* 0x000fc800078ec0ff */
[CC--:B------:R-:W-:Y:S02]  /*3220*/  VIADDMNMX R14, R24.reuse, -R15.reuse, 0xb9600000, !PT ;  /* 0xb9600000180e7446 */ /* 0x0c0fe4000780090f */
[----:B------:R-:W-:Y:S01]  /*3230*/  ISETP.GE.U32.AND P0, PT, R24, R15, PT ;  /* 0x0000000f1800720c */ /* 0x000fe20003f06070 */
[----:B------:R-:W-:Y:S01]  /*3240*/  IMAD.MOV.U32 R24, RZ, RZ, RZ ;  /* 0x000000ffff187224 */ /* 0x000fe200078e00ff */
[----:B------:R-:W-:Y:S02]  /*3250*/  VIMNMX R14, PT, PT, R14, 0x46a00000, PT ;  /* 0x46a000000e0e7848 */ /* 0x000fe40003fe0100 */
[----:B------:R-:W-:-:S05]  /*3260*/  SEL R25, R25, 0x63400000, !P0 ;  /* 0x6340000019197807 */ /* 0x000fca0004000000 */
[----:B------:R-:W-:-:S04]  /*3270*/  IMAD.IADD R14, R14, 0x1, -R25 ;  /* 0x000000010e0e7824 */ /* 0x000fc800078e0a19 */
[----:B------:R-:W-:-:S06]  /*3280*/  VIADD R25, R14, 0x7fe00000 ;  /* 0x7fe000000e197836 */ /* 0x000fcc0000000000 */
[----:B------:R-:W-:-:S10]  /*3290*/  DMUL R22, R20, R24 ;  /* 0x0000001814167228 */ /* 0x000fd40000000000 */
[----:B------:R-:W-:-:S13]  /*32a0*/  FSETP.GTU.AND P0, PT, |R23|, 1.469367938527859385e-39, PT ;  /* 0x001000001700780b */ /* 0x000fda0003f0c200 */
[----:B------:R-:W-:Y:S05]  /*32b0*/  @P0 BRA `(.L_x_59) ;  /* 0x0000000000940947 */ /* 0x000fea0003800000 */
[----:B------:R-:W-:Y:S01]  /*32c0*/  DFMA R2, R20, -R2, R16 ;  /* 0x800000021402722b */ /* 0x000fe20000000010 */
[----:B------:R-:W-:-:S09]  /*32d0*/  IMAD.MOV.U32 R24, RZ, RZ, RZ ;  /* 0x000000ffff187224 */ /* 0x000fd200078e00ff */
[C---:B------:R-:W-:Y:S02]  /*32e0*/  FSETP.NEU.AND P0, PT, R3.reuse, RZ, PT ;  /* 0x000000ff0300720b */ /* 0x040fe40003f0d000 */
[----:B------:R-:W-:-:S04]  /*32f0*/  LOP3.LUT R11, R3, 0x80000000, R11, 0x48, !PT ;  /* 0x80000000030b7812 */ /* 0x000fc800078e480b */
[----:B------:R-:W-:-:S07]  /*3300*/  LOP3.LUT R25, R11, R25, RZ, 0xfc, !PT ;  /* 0x000000190b197212 */ /* 0x000fce00078efcff */
[----:B------:R-:W-:Y:S05]  /*3310*/  @!P0 BRA `(.L_x_59) ;  /* 0x00000000007c8947 */ /* 0x000fea0003800000 */
[----:B------:R-:W-:Y:S02]  /*3320*/  IMAD.MOV R3, RZ, RZ, -R14 ;  /* 0x000000ffff037224 */ /* 0x000fe400078e0a0e */
[----:B------:R-:W-:-:S06]  /*3330*/  IMAD.MOV.U32 R2, RZ, RZ, RZ ;  /* 0x000000ffff027224 */ /* 0x000fcc00078e00ff */
[----:B------:R-:W-:Y:S02]  /*3340*/  DFMA R2, R22, -R2, R20 ;  /* 0x800000021602722b */ /* 0x000fe40000000014 */
[----:B------:R-:W-:-:S04]  /*3350*/  DMUL.RP R20, R20, R24 ;  /* 0x0000001814147228 */ /* 0x000fc80000008000 */
[----:B------:R-:W-:-:S04]  /*3360*/  IADD3 R2, PT, PT, -R14, -0x43300000, RZ ;  /* 0xbcd000000e027810 */ /* 0x000fc80007ffe1ff */
[----:B------:R-:W-:Y:S02]  /*3370*/  FSETP.NEU.AND P0, PT, |R3|, R2, PT ;  /* 0x000000020300720b */ /* 0x000fe40003f0d200 */
[----:B------:R-:W-:Y:S02]  /*3380*/  LOP3.LUT R11, R21, R11, RZ, 0x3c, !PT ;  /* 0x0000000b150b7212 */ /* 0x000fe400078e3cff */
[----:B------:R-:W-:Y:S02]  /*3390*/  FSEL R22, R20, R22, !P0 ;  /* 0x0000001614167208 */ /* 0x000fe40004000000 */
[----:B------:R-:W-:Y:S01]  /*33a0*/  FSEL R23, R11, R23, !P0 ;  /* 0x000000170b177208 */ /* 0x000fe20004000000 */
[----:B------:R-:W-:Y:S06]  /*33b0*/  BRA `(.L_x_59) ;  /* 0x0000000000547947 */ /* 0x000fec0003800000 */
.L_x_58:
[----:B------:R-:W-:-:S14]  /*33c0*/  DSETP.NAN.AND P0, PT, R14, R14, PT ;  /* 0x0000000e0e00722a */ /* 0x000fdc0003f08000 */
[----:B------:R-:W-:Y:S05]  /*33d0*/  @P0 BRA `(.L_x_60) ;  /* 0x0000000000440947 */ /* 0x000fea0003800000 */
[----:B------:R-:W-:-:S14]  /*33e0*/  DSETP.NAN.AND P0, PT, R10, R10, PT ;  /* 0x0000000a0a00722a */ /* 0x000fdc0003f08000 */
[----:B------:R-:W-:Y:S05]  /*33f0*/  @P0 BRA `(.L_x_61) ;  /* 0x0000000000300947 */ /* 0x000fea0003800000 */
[----:B------:R-:W-:Y:S01]  /*3400*/  ISETP.NE.AND P0, PT, R26, R27, PT ;  /* 0x0000001b1a00720c */ /* 0x000fe20003f05270 */
[----:B------:R-:W-:Y:S02]  /*3410*/  IMAD.MOV.U32 R22, RZ, RZ, 0x0 ;  /* 0x00000000ff167424 */ /* 0x000fe400078e00ff */
[----:B------:R-:W-:-:S10]  /*3420*/  IMAD.MOV.U32 R23, RZ, RZ, -0x80000 ;  /* 0xfff80000ff177424 */ /* 0x000fd400078e00ff */
[----:B------:R-:W-:Y:S05]  /*3430*/  @!P0 BRA `(.L_x_59) ;  /* 0x0000000000348947 */ /* 0x000fea0003800000 */
[----:B------:R-:W-:Y:S02]  /*3440*/  ISETP.NE.AND P0, PT, R26, 0x7ff00000, PT ;  /* 0x7ff000001a00780c */ /* 0x000fe40003f05270 */
[----:B------:R-:W-:Y:S02]  /*3450*/  LOP3.LUT R23, R15, 0x80000000, R11, 0x48, !PT ;  /* 0x800000000f177812 */ /* 0x000fe400078e480b */
[----:B------:R-:W-:-:S13]  /*3460*/  ISETP.EQ.OR P0, PT, R27, RZ, !P0 ;  /* 0x000000ff1b00720c */ /* 0x000fda0004702670 */
[----:B------:R-:W-:Y:S01]  /*3470*/  @P0 LOP3.LUT R2, R23, 0x7ff00000, RZ, 0xfc, !PT ;  /* 0x7ff0000017020812 */ /* 0x000fe200078efcff */
[----:B------:R-:W-:Y:S02]  /*3480*/  @!P0 IMAD.MOV.U32 R22, RZ, RZ, RZ ;  /* 0x000000ffff168224 */ /* 0x000fe400078e00ff */
[----:B------:R-:W-:Y:S02]  /*3490*/  @P0 IMAD.MOV.U32 R22, RZ, RZ, RZ ;  /* 0x000000ffff160224 */ /* 0x000fe400078e00ff */
[----:B------:R-:W-:Y:S01]  /*34a0*/  @P0 IMAD.MOV.U32 R23, RZ, RZ, R2 ;  /* 0x000000ffff170224 */ /* 0x000fe200078e0002 */
[----:B------:R-:W-:Y:S06]  /*34b0*/  BRA `(.L_x_59) ;  /* 0x0000000000147947 */ /* 0x000fec0003800000 */
.L_x_61:
[----:B------:R-:W-:Y:S01]  /*34c0*/  LOP3.LUT R23, R11, 0x80000, RZ, 0xfc, !PT ;  /* 0x000800000b177812 */ /* 0x000fe200078efcff */
[----:B------:R-:W-:Y:S01]  /*34d0*/  IMAD.MOV.U32 R22, RZ, RZ, R10 ;  /* 0x000000ffff167224 */ /* 0x000fe200078e000a */
[----:B------:R-:W-:Y:S06]  /*34e0*/  BRA `(.L_x_59) ;  /* 0x0000000000087947 */ /* 0x000fec0003800000 */
.L_x_60:
[----:B------:R-:W-:Y:S01]  /*34f0*/  LOP3.LUT R23, R15, 0x80000, RZ, 0xfc, !PT ;  /* 0x000800000f177812 */ /* 0x000fe200078efcff */
[----:B------:R-:W-:-:S07]  /*3500*/  IMAD.MOV.U32 R22, RZ, RZ, R14 ;  /* 0x000000ffff167224 */ /* 0x000fce00078e000e */
.L_x_59:
[----:B------:R-:W-:Y:S05]  /*3510*/  BSYNC.RECONVERGENT B1 ;  /* 0x0000000000017941 */ /* 0x000fea0003800200 */
.L_x_57:
[----:B------:R-:W-:Y:S02]  /*3520*/  IMAD.MOV.U32 R2, RZ, RZ, R0 ;  /* 0x000000ffff027224 */ /* 0x000fe400078e0000 */
[----:B------:R-:W-:Y:S02]  /*3530*/  IMAD.MOV.U32 R3, RZ, RZ, 0x0 ;  /* 0x00000000ff037424 */ /* 0x000fe400078e00ff */
[----:B------:R-:W-:Y:S02]  /*3540*/  IMAD.MOV.U32 R10, RZ, RZ, R22 ;  /* 0x000000ffff0a7224 */ /* 0x000fe400078e0016 */
[----:B------:R-:W-:Y:S01]  /*3550*/  IMAD.MOV.U32 R11, RZ, RZ, R23 ;  /* 0x000000ffff0b7224 */ /* 0x000fe200078e0017 */
[----:B------:R-:W-:Y:S06]  /*3560*/  RET.REL.NODEC R2 `(_Z2RSPKdPKmPdPK7table_t) ;  /* 0xffffffc802a47950 */ /* 0x000fec0003c3ffff */
        .weak           $__internal_2_$__cuda_sm20_dsqrt_rn_f64_mediumpath_v1
        .type           $__internal_2_$__cuda_sm20_dsqrt_rn_f64_mediumpath_v1,@function
        .size           $__internal_2_$__cuda_sm20_dsqrt_rn_f64_mediumpath_v1,($_Z2RSPKdPKmPdPK7table_t$__internal_trig_reduction_slowpathd - $__internal_2_$__cuda_sm20_dsqrt_rn_f64_mediumpath_v1)
$__internal_2_$__cuda_sm20_dsqrt_rn_f64_mediumpath_v1:
[----:B------:R-:W-:Y:S01]  /*3570*/  ISETP.GE.U32.AND P0, PT, R4, -0x3400000, PT ;  /* 0xfcc000000400780c */ /* 0x000fe20003f06070 */
[----:B------:R-:W-:-:S12]  /*3580*/  BSSY.RECONVERGENT B2, `(.L_x_62) ;  /* 0x0000023000027945 */ /* 0x000fd80003800200 */
[----:B------:R-:W-:Y:S05]  /*3590*/  @!P0 BRA `(.L_x_63) ;  /* 0x0000000000208947 */ /* 0x000fea0003800000 */
[----:B------:R-:W-:-:S10]  /*35a0*/  DFMA.RM R4, R12, R10, R14 ;  /* 0x0000000a0c04722b */ /* 0x000fd4000000400e */
[----:B------:R-:W-:-:S05]  /*35b0*/  IADD3 R10, P0, PT, R4, 0x1, RZ ;  /* 0x00000001040a7810 */ /* 0x000fca0007f1e0ff */
[----:B------:R-:W-:-:S06]  /*35c0*/  IMAD.X R11, RZ, RZ, R5, P0 ;  /* 0x000000ffff0b7224 */ /* 0x000fcc00000e0605 */
[----:B------:R-:W-:-:S08]  /*35d0*/  DFMA.RP R6, -R4, R10, R6 ;  /* 0x0000000a0406722b */ /* 0x000fd00000008106 */
[----:B------:R-:W-:-:S06]  /*35e0*/  DSETP.GT.AND P0, PT, R6, RZ, PT ;  /* 0x000000ff0600722a */ /* 0x000fcc0003f04000 */
[----:B------:R-:W-:Y:S02]  /*35f0*/  FSEL R4, R10, R4, P0 ;  /* 0x000000040a047208 */ /* 0x000fe40000000000 */
[----:B------:R-:W-:Y:S01]  /*3600*/  FSEL R5, R11, R5, P0 ;  /* 0x000000050b057208 */ /* 0x000fe20000000000 */
[----:B------:R-:W-:Y:S06]  /*3610*/  BRA `(.L_x_64) ;  /* 0x0000000000647947 */ /* 0x000fec0003800000 */
.L_x_63:
[----:B------:R-:W-:-:S14]  /*3620*/  DSETP.NE.AND P0, PT, R6, RZ, PT ;  /* 0x000000ff0600722a */ /* 0x000fdc0003f05000 */
[----:B------:R-:W-:Y:S05]  /*3630*/  @!P0 BRA `(.L_x_65) ;  /* 0x0000000000588947 */ /* 0x000fea0003800000 */
[----:B------:R-:W-:-:S13]  /*3640*/  ISETP.GE.AND P0, PT, R7, RZ, PT ;  /* 0x000000ff0700720c */ /* 0x000fda0003f06270 */
[----:B------:R-:W-:Y:S02]  /*3650*/  @!P0 IMAD.MOV.U32 R4, RZ, RZ, 0x0 ;  /* 0x00000000ff048424 */ /* 0x000fe400078e00ff */
[----:B------:R-:W-:Y:S01]  /*3660*/  @!P0 IMAD.MOV.U32 R5, RZ, RZ, -0x80000 ;  /* 0xfff80000ff058424 */ /* 0x000fe200078e00ff */
[----:B------:R-:W-:Y:S06]  /*3670*/  @!P0 BRA `(.L_x_64) ;  /* 0x00000000004c8947 */ /* 0x000fec0003800000 */
[----:B------:R-:W-:-:S13]  /*3680*/  ISETP.GT.AND P0, PT, R7, 0x7fefffff, PT ;  /* 0x7fefffff0700780c */ /* 0x000fda0003f04270 */
[----:B------:R-:W-:Y:S05]  /*3690*/  @P0 BRA `(.L_x_65) ;  /* 0x0000000000400947 */ /* 0x000fea0003800000 */
[----:B------:R-:W-:Y:S01]  /*36a0*/  DMUL R4, R6, 8.11296384146066816958e+31 ;  /* 0x4690000006047828 */ /* 0x000fe20000000000 */
[----:B------:R-:W-:Y:S02]  /*36b0*/  IMAD.MOV.U32 R12, RZ, RZ, 0x0 ;  /* 0x00000000ff0c7424 */ /* 0x000fe400078e00ff */
[----:B------:R-:W-:Y:S02]  /*36c0*/  IMAD.MOV.U32 R6, RZ, RZ, RZ ;  /* 0x000000ffff067224 */ /* 0x000fe400078e00ff */
[----:B------:R-:W-:Y:S01]  /*36d0*/  IMAD.MOV.U32 R13, RZ, RZ, 0x3fd80000 ;  /* 0x3fd80000ff0d7424 */ /* 0x000fe200078e00ff */
[----:B------:R-:W0:Y:S03]  /*36e0*/  MUFU.RSQ64H R7, R5 ;  /* 0x0000000500077308 */ /* 0x000e260000001c00 */
[----:B0-----:R-:W-:-:S08]  /*36f0*/  DMUL R10, R6, R6 ;  /* 0x00000006060a7228 */ /* 0x001fd00000000000 */
[----:B------:R-:W-:-:S08]  /*3700*/  DFMA R10, R4, -R10, 1 ;  /* 0x3ff00000040a742b */ /* 0x000fd0000000080a */
[----:B------:R-:W-:Y:S02]  /*3710*/  DFMA R12, R10, R12, 0.5 ;  /* 0x3fe000000a0c742b */ /* 0x000fe4000000000c */
[----:B------:R-:W-:-:S08]  /*3720*/  DMUL R10, R6, R10 ;  /* 0x0000000a060a7228 */ /* 0x000fd00000000000 */
[----:B------:R-:W-:-:S08]  /*3730*/  DFMA R10, R12, R10, R6 ;  /* 0x0000000a0c0a722b */ /* 0x000fd00000000006 */
[----:B------:R-:W-:Y:S02]  /*3740*/  DMUL R6, R4, R10 ;  /* 0x0000000a04067228 */ /* 0x000fe40000000000 */
[----:B------:R-:W-:-:S06]  /*3750*/  VIADD R11, R11, 0xfff00000 ;  /* 0xfff000000b0b7836 */ /* 0x000fcc0000000000 */
[----:B------:R-:W-:-:S08]  /*3760*/  DFMA R12, R6, -R6, R4 ;  /* 0x80000006060c722b */ /* 0x000fd00000000004 */
[----:B------:R-:W-:-:S10]  /*3770*/  DFMA R4, R10, R12, R6 ;  /* 0x0000000c0a04722b */ /* 0x000fd40000000006 */
[----:B------:R-:W-:Y:S01]  /*3780*/  VIADD R5, R5, 0xfcb00000 ;  /* 0xfcb0000005057836 */ /* 0x000fe20000000000 */
[----:B------:R-:W-:Y:S06]  /*3790*/  BRA `(.L_x_64) ;  /* 0x0000000000047947 */ /* 0x000fec0003800000 */
.L_x_65:
[----:B------:R-:W-:-:S11]  /*37a0*/  DADD R4, R6, R6 ;  /* 0x0000000006047229 */ /* 0x000fd60000000006 */
.L_x_64:
[----:B------:R-:W-:Y:S05]  /*37b0*/  BSYNC.RECONVERGENT B2 ;  /* 0x0000000000027941 */ /* 0x000fea0003800200 */
.L_x_62:
[----:B------:R-:W-:Y:S02]  /*37c0*/  IMAD.MOV.U32 R6, RZ, RZ, R4 ;  /* 0x000000ffff067224 */ /* 0x000fe400078e0004 */
[----:B------:R-:W-:Y:S02]  /*37d0*/  IMAD.MOV.U32 R7, RZ, RZ, R5 ;  /* 0x000000ffff077224 */ /* 0x000fe400078e0005 */
[----:B------:R-:W-:Y:S02]  /*37e0*/  IMAD.MOV.U32 R4, RZ, RZ, R0 ;  /* 0x000000ffff047224 */ /* 0x000fe400078e0000 */
[----:B------:R-:W-:-:S04]  /*37f0*/  IMAD.MOV.U32 R5, RZ, RZ, 0x0 ;  /* 0x00000000ff057424 */ /* 0x000fc800078e00ff */
[----:B------:R-:W-:Y:S05]  /*3800*/  RET.REL.NODEC R4 `(_Z2RSPKdPKmPdPK7table_t) ;  /* 0xffffffc404fc7950 */ /* 0x000fea0003c3ffff */
        .type           $_Z2RSPKdPKmPdPK7table_t$__internal_trig_reduction_slowpathd,@function
        .size           $_Z2RSPKdPKmPdPK7table_t$__internal_trig_reduction_slowpathd,(.L_x_93 - $_Z2RSPKdPKmPdPK7table_t$__internal_trig_reduction_slowpathd)
$_Z2RSPKdPKmPdPK7table_t$__internal_trig_reduction_slowpathd:
[----:B------:R-:W-:Y:S01]  /*3810*/  SHF.R.U32.HI R35, RZ, 0x14, R33 ;  /* 0x00000014ff237819 */ /* 0x000fe20000011621 */
[----:B------:R-:W-:-:S03]  /*3820*/  IMAD.MOV.U32 R12, RZ, RZ, RZ ;  /* 0x000000ffff0c7224 */ /* 0x000fc600078e00ff */
[----:B------:R-:W-:-:S04]  /*3830*/  LOP3.LUT R13, R35, 0x7ff, RZ, 0xc0, !PT ;  /* 0x000007ff230d7812 */ /* 0x000fc800078ec0ff */
[----:B------:R-:W-:-:S13]  /*3840*/  ISETP.NE.AND P0, PT, R13, 0x7ff, PT ;  /* 0x000007ff0d00780c */ /* 0x000fda0003f05270 */
[----:B------:R-:W-:Y:S05]  /*3850*/  @!P0 BRA `(.L_x_66) ;  /* 0x0000000800448947 */ /* 0x000fea0003800000 */
[----:B------:R-:W-:Y:S01]  /*3860*/  VIADD R13, R13, 0xfffffc00 ;  /* 0xfffffc000d0d7836 */ /* 0x000fe20000000000 */
[----:B------:R-:W-:Y:S01]  /*3870*/  BSSY.RECONVERGENT B0, `(.L_x_67) ;  /* 0x000002e000007945 */ /* 0x000fe20003800200 */
[----:B------:R-:W-:-:S03]  /*3880*/  CS2R R22, SRZ ;  /* 0x0000000000167805 */ /* 0x000fc6000001ff00 */
[----:B------:R-:W-:Y:S02]  /*3890*/  SHF.R.U32.HI R12, RZ, 0x6, R13 ;  /* 0x00000006ff0c7819 */ /* 0x000fe4000001160d */
[----:B------:R-:W-:Y:S02]  /*38a0*/  ISETP.GE.U32.AND P0, PT, R13, 0x80, PT ;  /* 0x000000800d00780c */ /* 0x000fe40003f06070 */
[C---:B------:R-:W-:Y:S02]  /*38b0*/  IADD3 R15, PT, PT, -R12.reuse, 0x13, RZ ;  /* 0x000000130c0f7810 */ /* 0x040fe40007ffe1ff */
[----:B------:R-:W-:Y:S02]  /*38c0*/  IADD3 R13, PT, PT, -R12, 0xf, RZ ;  /* 0x0000000f0c0d7810 */ /* 0x000fe40007ffe1ff */
[----:B------:R-:W-:-:S04]  /*38d0*/  SEL R15, R15, 0x12, P0 ;  /* 0x000000120f0f7807 */ /* 0x000fc80000000000 */
[----:B------:R-:W-:-:S13]  /*38e0*/  ISETP.GE.AND P0, PT, R13, R15, PT ;  /* 0x0000000f0d00720c */ /* 0x000fda0003f06270 */
[----:B------:R-:W-:Y:S05]  /*38f0*/  @P0 BRA `(.L_x_68) ;  /* 0x0000000000940947 */ /* 0x000fea0003800000 */
[----:B------:R-:W0:Y:S01]  /*3900*/  LDC.64 R36, c[0x0][0x358] ;  /* 0x0000d600ff247b82 */ /* 0x000e220000000a00 */
[C---:B------:R-:W-:Y:S01]  /*3910*/  SHF.L.U64.HI R18, R14.reuse, 0xb, R33 ;  /* 0x0000000b0e127819 */ /* 0x040fe20000010221 */
[----:B------:R-:W-:Y:S01]  /*3920*/  BSSY.RECONVERGENT B1, `(.L_x_69) ;  /* 0x0000021000017945 */ /* 0x000fe20003800200 */
[----:B------:R-:W-:Y:S01]  /*3930*/  IMAD.SHL.U32 R14, R14, 0x800, RZ ;  /* 0x000008000e0e7824 */ /* 0x000fe200078e00ff */
[----:B------:R-:W-:Y:S01]  /*3940*/  IADD3 R16, PT, PT, RZ, -R12, -R15 ;  /* 0x8000000cff107210 */ /* 0x000fe20007ffe80f */
[----:B------:R-:W-:Y:S01]  /*3950*/  IMAD.MOV.U32 R17, RZ, RZ, RZ ;  /* 0x000000ffff117224 */ /* 0x000fe200078e00ff */
[----:B------:R-:W-:Y:S02]  /*3960*/  CS2R R22, SRZ ;  /* 0x0000000000167805 */ /* 0x000fe4000001ff00 */
[----:B------:R-:W-:-:S07]  /*3970*/  LOP3.LUT R18, R18, 0x80000000, RZ, 0xfc, !PT ;  /* 0x8000000012127812 */ /* 0x000fce00078efcff */
.L_x_70:
[----:B------:R-:W1:Y:S01]  /*3980*/  LDC.64 R20, c[0x4][RZ] ;  /* 0x01000000ff147b82 */ /* 0x000e620000000a00 */
[----:B0-----:R-:W-:Y:S02]  /*3990*/  R2UR UR4, R36 ;  /* 0x00000000240472ca */ /* 0x001fe400000e0000 */
[----:B------:R-:W-:Y:S01]  /*39a0*/  R2UR UR5, R37 ;  /* 0x00000000250572ca */ /* 0x000fe200000e0000 */
[----:B-1----:R-:W-:-:S12]  /*39b0*/  IMAD.WIDE R38, R13, 0x8, R20 ;  /* 0x000000080d267825 */ /* 0x002fd800078e0214 */
[----:B------:R-:W2:Y:S01]  /*39c0*/  LDG.E.64.CONSTANT R38, desc[UR4][R38.64] ;  /* 0x0000000426267981 */ /* 0x000ea2000c1e9b00 */
[----:B------:R-:W-:Y:S02]  /*39d0*/  VIADD R16, R16, 0x1 ;  /* 0x0000000110107836 */ /* 0x000fe40000000000 */
[----:B------:R-:W-:Y:S02]  /*39e0*/  VIADD R13, R13, 0x1 ;  /* 0x000000010d0d7836 */ /* 0x000fe40000000000 */
[----:B--2---:R-:W-:-:S04]  /*39f0*/  IMAD.WIDE.U32 R22, P2, R38, R14, R22 ;  /* 0x0000000e26167225 */ /* 0x004fc80007840016 */
[----:B------:R-:W-:Y:S02]  /*3a00*/  IMAD R20, R38, R18, RZ ;  /* 0x0000001226147224 */ /* 0x000fe400078e02ff */
[C---:B------:R-:W-:Y:S02]  /*3a10*/  IMAD R19, R39.reuse, R14, RZ ;  /* 0x0000000e27137224 */ /* 0x040fe400078e02ff */
[----:B------:R-:W-:Y:S01]  /*3a20*/  IMAD.HI.U32 R21, R39, R18, RZ ;  /* 0x0000001227157227 */ /* 0x000fe200078e00ff */
[----:B------:R-:W-:-:S03]  /*3a30*/  IADD3 R20, P0, PT, R20, R23, RZ ;  /* 0x0000001714147210 */ /* 0x000fc60007f1e0ff */
[----:B------:R-:W-:Y:S01]  /*3a40*/  IMAD.MOV.U32 R40, RZ, RZ, R22 ;  /* 0x000000ffff287224 */ /* 0x000fe200078e0016 */
[----:B------:R-:W-:Y:S01]  /*3a50*/  IADD3 R41, P1, PT, R19, R20, RZ ;  /* 0x0000001413297210 */ /* 0x000fe20007f3e0ff */
[----:B------:R-:W-:-:S04]  /*3a60*/  IMAD.HI.U32 R19, R38, R18, RZ ;  /* 0x0000001226137227 */ /* 0x000fc800078e00ff */
[----:B------:R-:W-:Y:S02]  /*3a70*/  IMAD.X R19, RZ, RZ, R19, P2 ;  /* 0x000000ffff137224 */ /* 0x000fe400010e0613 */
[----:B------:R-:W-:-:S04]  /*3a80*/  IMAD.HI.U32 R20, R39, R14, RZ ;  /* 0x0000000e27147227 */ /* 0x000fc800078e00ff */
[----:B------:R-:W-:Y:S01]  /*3a90*/  IMAD R22, R39, R18, RZ ;  /* 0x0000001227167224 */ /* 0x000fe200078e02ff */
[----:B------:R-:W-:Y:S01]  /*3aa0*/  IADD3.X R19, P0, PT, R20, R19, RZ, P0, !PT ;  /* 0x0000001314137210 */ /* 0x000fe2000071e4ff */
[C---:B------:R-:W-:Y:S02]  /*3ab0*/  IMAD R23, R17.reuse, 0x8, R1 ;  /* 0x0000000811177824 */ /* 0x040fe400078e0201 */
[----:B------:R-:W-:Y:S01]  /*3ac0*/  VIADD R17, R17, 0x1 ;  /* 0x0000000111117836 */ /* 0x000fe20000000000 */
[----:B------:R-:W-:Y:S01]  /*3ad0*/  IADD3.X R22, P1, PT, R22, R19, RZ, P1, !PT ;  /* 0x0000001316167210 */ /* 0x000fe20000f3e4ff */
[----:B------:R-:W-:Y:S01]  /*3ae0*/  IMAD.X R21, RZ, RZ, R21, P0 ;  /* 0x000000ffff157224 */ /* 0x000fe200000e0615 */
[----:B------:R-:W-:Y:S01]  /*3af0*/  ISETP.NE.AND P0, PT, R16, -0xf, PT ;  /* 0xfffffff11000780c */ /* 0x000fe20003f05270 */
[----:B------:R0:W-:Y:S02]  /*3b00*/  STL.64 [R23], R40 ;  /* 0x0000002817007387 */ /* 0x0001e40000100a00 */
[----:B0-----:R-:W-:-:S10]  /*3b10*/  IMAD.X R23, RZ, RZ, R21, P1 ;  /* 0x000000ffff177224 */ /* 0x001fd400008e0615 */
[----:B------:R-:W-:Y:S05]  /*3b20*/  @P0 BRA `(.L_x_70) ;  /* 0xfffffffc00940947 */ /* 0x000fea000383ffff */
[----:B------:R-:W-:Y:S05]  /*3b30*/  BSYNC.RECONVERGENT B1 ;  /* 0x0000000000017941 */ /* 0x000fea0003800200 */
.L_x_69:
[----:B------:R-:W-:-:S07]  /*3b40*/  IMAD.MOV.U32 R13, RZ, RZ, R15 ;  /* 0x000000ffff0d7224 */ /* 0x000fce00078e000f */
.L_x_68:
[----:B------:R-:W-:Y:S05]  /*3b50*/  BSYNC.RECONVERGENT B0 ;  /* 0x0000000000007941 */ /* 0x000fea0003800200 */
.L_x_67:
[----:B------:R-:W-:Y:S01]  /*3b60*/  LOP3.LUT P0, R35, R35, 0x3f, RZ, 0xc0, !PT ;  /* 0x0000003f23237812 */ /* 0x000fe2000780c0ff */
[----:B------:R-:W-:-:S04]  /*3b70*/  IMAD.IADD R12, R12, 0x1, R13 ;  /* 0x000000010c0c7824 */ /* 0x000fc800078e020d */
[----:B------:R-:W-:-:S05]  /*3b80*/  IMAD.U32 R37, R12, 0x8, R1 ;  /* 0x000000080c257824 */ /* 0x000fca00078e0001 */
[----:B------:R0:W-:Y:S04]  /*3b90*/  STL.64 [R37+-0x78], R22 ;  /* 0xffff881625007387 */ /* 0x0001e80000100a00 */
[----:B------:R-:W2:Y:S04]  /*3ba0*/  @P0 LDL.64 R16, [R1+0x8] ;  /* 0x0000080001100983 */ /* 0x000ea80000100a00 */
[----:B------:R-:W3:Y:S04]  /*3bb0*/  LDL.64 R14, [R1+0x10] ;  /* 0x00001000010e7983 */ /* 0x000ee80000100a00 */
[----:B------:R-:W4:Y:S01]  /*3bc0*/  LDL.64 R12, [R1+0x18] ;  /* 0x00001800010c7983 */ /* 0x000f220000100a00 */
[----:B------:R-:W-:Y:S01]  /*3bd0*/  BSSY.RECONVERGENT B0, `(.L_x_71) ;  /* 0x0000035000007945 */ /* 0x000fe20003800200 */
[----:B--2---:R-:W-:-:S02]  /*3be0*/  @P0 SHF.R.U64 R21, R16, 0x1, R17 ;  /* 0x0000000110150819 */ /* 0x004fc40000001211 */
[----:B0-----:R-:W-:Y:S02]  /*3bf0*/  @P0 SHF.R.U32.HI R23, RZ, 0x1, R17 ;  /* 0x00000001ff170819 */ /* 0x001fe40000011611 */
[----:B------:R-:W-:Y:S02]  /*3c00*/  @P0 LOP3.LUT R16, R35, 0x3f, RZ, 0x3c, !PT ;  /* 0x0000003f23100812 */ /* 0x000fe400078e3cff */
[C---:B---3--:R-:W-:Y:S02]  /*3c10*/  @P0 SHF.L.U32 R20, R14.reuse, R35, RZ ;  /* 0x000000230e140219 */ /* 0x048fe400000006ff */
[----:B------:R-:W-:Y:S02]  /*3c20*/  @P0 SHF.R.U64 R21, R21, R16, R23 ;  /* 0x0000001015150219 */ /* 0x000fe40000001217 */
[--C-:B------:R-:W-:Y:S02]  /*3c30*/  @P0 SHF.R.U32.HI R17, RZ, 0x1, R15.reuse ;  /* 0x00000001ff110819 */ /* 0x100fe4000001160f */
[----:B------:R-:W-:-:S02]  /*3c40*/  @P0 SHF.R.U64 R18, R14, 0x1, R15 ;  /* 0x000000010e120819 */ /* 0x000fc4000000120f */
[----:B------:R-:W-:Y:S02]  /*3c50*/  @P0 SHF.L.U64.HI R19, R14, R35, R15 ;  /* 0x000000230e130219 */ /* 0x000fe4000001020f */
[-C--:B------:R-:W-:Y:S02]  /*3c60*/  @P0 SHF.R.U32.HI R22, RZ, R16.reuse, R23 ;  /* 0x00000010ff160219 */ /* 0x080fe40000011617 */
[----:B------:R-:W-:Y:S02]  /*3c70*/  @P0 LOP3.LUT R14, R20, R21, RZ, 0xfc, !PT ;  /* 0x00000015140e0212 */ /* 0x000fe400078efcff */
[----:B----4-:R-:W-:Y:S02]  /*3c80*/  @P0 SHF.L.U32 R23, R12, R35, RZ ;  /* 0x000000230c170219 */ /* 0x010fe400000006ff */
[----:B------:R-:W-:Y:S02]  /*3c90*/  @P0 SHF.R.U64 R18, R18, R16, R17 ;  /* 0x0000001012120219 */ /* 0x000fe40000001211 */
[----:B------:R-:W-:-:S02]  /*3ca0*/  @P0 LOP3.LUT R15, R19, R22, RZ, 0xfc, !PT ;  /* 0x00000016130f0212 */ /* 0x000fc400078efcff */
[----:B------:R-:W-:Y:S01]  /*3cb0*/  @P0 SHF.R.U32.HI R16, RZ, R16, R17 ;  /* 0x00000010ff100219 */ /* 0x000fe20000011611 */
[----:B------:R-:W-:Y:S01]  /*3cc0*/  IMAD.SHL.U32 R17, R14, 0x4, RZ ;  /* 0x000000040e117824 */ /* 0x000fe200078e00ff */
[----:B------:R-:W-:Y:S02]  /*3cd0*/  @P0 SHF.L.U64.HI R35, R12, R35, R13 ;  /* 0x000000230c230219 */ /* 0x000fe4000001020d */
[----:B------:R-:W-:Y:S02]  /*3ce0*/  @P0 LOP3.LUT R12, R23, R18, RZ, 0xfc, !PT ;  /* 0x00000012170c0212 */ /* 0x000fe400078efcff */
[----:B------:R-:W-:Y:S02]  /*3cf0*/  SHF.L.U64.HI R14, R14, 0x2, R15 ;  /* 0x000000020e0e7819 */ /* 0x000fe4000001020f */
[----:B------:R-:W-:Y:S02]  /*3d00*/  @P0 LOP3.LUT R13, R35, R16, RZ, 0xfc, !PT ;  /* 0x00000010230d0212 */ /* 0x000fe400078efcff */
[----:B------:R-:W-:-:S02]  /*3d10*/  SHF.L.W.U32.HI R15, R15, 0x2, R12 ;  /* 0x000000020f0f7819 */ /* 0x000fc40000010e0c */
[----:B------:R-:W-:Y:S02]  /*3d20*/  IADD3 RZ, P0, PT, RZ, -R17, RZ ;  /* 0x80000011ffff7210 */ /* 0x000fe40007f1e0ff */
[----:B------:R-:W-:Y:S02]  /*3d30*/  LOP3.LUT R19, RZ, R14, RZ, 0x33, !PT ;  /* 0x0000000eff137212 */ /* 0x000fe400078e33ff */
[----:B------:R-:W-:Y:S02]  /*3d40*/  SHF.L.W.U32.HI R12, R12, 0x2, R13 ;  /* 0x000000020c0c7819 */ /* 0x000fe40000010e0d */
[----:B------:R-:W-:Y:S02]  /*3d50*/  LOP3.LUT R18, RZ, R15, RZ, 0x33, !PT ;  /* 0x0000000fff127212 */ /* 0x000fe400078e33ff */
[----:B------:R-:W-:Y:S02]  /*3d60*/  IADD3.X R19, P0, PT, RZ, R19, RZ, P0, !PT ;  /* 0x00000013ff137210 */ /* 0x000fe4000071e4ff */
[----:B------:R-:W-:-:S02]  /*3d70*/  LOP3.LUT R21, RZ, R12, RZ, 0x33, !PT ;  /* 0x0000000cff157212 */ /* 0x000fc400078e33ff */
[----:B------:R-:W-:Y:S02]  /*3d80*/  IADD3.X R18, P1, PT, RZ, R18, RZ, P0, !PT ;  /* 0x00000012ff127210 */ /* 0x000fe4000073e4ff */
[----:B------:R-:W-:-:S03]  /*3d90*/  ISETP.GT.U32.AND P2, PT, R15, -0x1, PT ;  /* 0xffffffff0f00780c */ /* 0x000fc60003f44070 */
[----:B------:R-:W-:Y:S01]  /*3da0*/  IMAD.X R21, RZ, RZ, R21, P1 ;  /* 0x000000ffff157224 */ /* 0x000fe200008e0615 */
[----:B------:R-:W-:-:S04]  /*3db0*/  ISETP.GT.AND.EX P0, PT, R12, -0x1, PT, P2 ;  /* 0xffffffff0c00780c */ /* 0x000fc80003f04320 */
[----:B------:R-:W-:Y:S02]  /*3dc0*/  SEL R16, R12, R21, P0 ;  /* 0x000000150c107207 */ /* 0x000fe40000000000 */
[----:B------:R-:W-:Y:S02]  /*3dd0*/  SEL R15, R15, R18, P0 ;  /* 0x000000120f0f7207 */ /* 0x000fe40000000000 */
[----:B------:R-:W-:Y:S02]  /*3de0*/  ISETP.NE.U32.AND P1, PT, R16, RZ, PT ;  /* 0x000000ff1000720c */ /* 0x000fe40003f25070 */
[----:B------:R-:W-:Y:S02]  /*3df0*/  SEL R14, R14, R19, P0 ;  /* 0x000000130e0e7207 */ /* 0x000fe40000000000 */
[----:B------:R-:W-:Y:S01]  /*3e00*/  SEL R21, R15, R16, !P1 ;  /* 0x000000100f157207 */ /* 0x000fe20004800000 */
[----:B------:R-:W-:-:S03]  /*3e10*/  @!P0 IMAD.MOV R17, RZ, RZ, -R17 ;  /* 0x000000ffff118224 */ /* 0x000fc600078e0a11 */
[----:B------:R-:W0:Y:S02]  /*3e20*/  FLO.U32 R18, R21 ;  /* 0x0000001500127300 */ /* 0x000e2400000e0000 */
[C---:B0-----:R-:W-:Y:S02]  /*3e30*/  IADD3 R20, PT, PT, -R18.reuse, 0x1f, RZ ;  /* 0x0000001f12147810 */ /* 0x041fe40007ffe1ff */
[----:B------:R-:W-:-:S03]  /*3e40*/  IADD3 R18, PT, PT, -R18, 0x3f, RZ ;  /* 0x0000003f12127810 */ /* 0x000fc60007ffe1ff */
[----:B------:R-:W-:-:S05]  /*3e50*/  @P1 IMAD.MOV R18, RZ, RZ, R20 ;  /* 0x000000ffff121224 */ /* 0x000fca00078e0214 */
[----:B------:R-:W-:-:S13]  /*3e60*/  ISETP.NE.AND P1, PT, R18, RZ, PT ;  /* 0x000000ff1200720c */ /* 0x000fda0003f25270 */
[----:B------:R-:W-:Y:S05]  /*3e70*/  @!P1 BRA `(.L_x_72) ;  /* 0x0000000000289947 */ /* 0x000fea0003800000 */
[C---:B------:R-:W-:Y:S02]  /*3e80*/  LOP3.LUT R20, R18.reuse, 0x3f, RZ, 0xc0, !PT ;  /* 0x0000003f12147812 */ /* 0x040fe400078ec0ff */
[--C-:B------:R-:W-:Y:S02]  /*3e90*/  SHF.R.U64 R17, R17, 0x1, R14.reuse ;  /* 0x0000000111117819 */ /* 0x100fe4000000120e */
[----:B------:R-:W-:Y:S02]  /*3ea0*/  SHF.R.U32.HI R14, RZ, 0x1, R14 ;  /* 0x00000001ff0e7819 */ /* 0x000fe4000001160e */
[----:B------:R-:W-:Y:S02]  /*3eb0*/  LOP3.LUT R19, R18, 0x3f, RZ, 0xc, !PT ;  /* 0x0000003f12137812 */ /* 0x000fe400078e0cff */
[CC--:B------:R-:W-:Y:S02]  /*3ec0*/  SHF.L.U64.HI R16, R15.reuse, R20.reuse, R16 ;  /* 0x000000140f107219 */ /* 0x0c0fe40000010210 */
[----:B------:R-:W-:-:S02]  /*3ed0*/  SHF.L.U32 R15, R15, R20, RZ ;  /* 0x000000140f0f7219 */ /* 0x000fc400000006ff */
[-CC-:B------:R-:W-:Y:S02]  /*3ee0*/  SHF.R.U64 R20, R17, R19.reuse, R14.reuse ;  /* 0x0000001311147219 */ /* 0x180fe4000000120e */
[----:B------:R-:W-:Y:S02]  /*3ef0*/  SHF.R.U32.HI R19, RZ, R19, R14 ;  /* 0x00000013ff137219 */ /* 0x000fe4000001160e */
[----:B------:R-:W-:Y:S02]  /*3f00*/  LOP3.LUT R15, R15, R20, RZ, 0xfc, !PT ;  /* 0x000000140f0f7212 */ /* 0x000fe400078efcff */
[----:B------:R-:W-:-:S07]  /*3f10*/  LOP3.LUT R16, R16, R19, RZ, 0xfc, !PT ;  /* 0x0000001310107212 */ /* 0x000fce00078efcff */
.L_x_72:
[----:B------:R-:W-:Y:S05]  /*3f20*/  BSYNC.RECONVERGENT B0 ;  /* 0x0000000000007941 */ /* 0x000fea0003800200 */
.L_x_71:
[----:B------:R-:W-:Y:S01]  /*3f30*/  IMAD.WIDE.U32 R22, R15, 0x2168c235, RZ ;  /* 0x2168c2350f167825 */ /* 0x000fe200078e00ff */
[----:B------:R-:W-:-:S03]  /*3f40*/  SHF.R.U32.HI R13, RZ, 0x1e, R13 ;  /* 0x0000001eff0d7819 */ /* 0x000fc6000001160d */
[----:B------:R-:W-:Y:S01]  /*3f50*/  IMAD.MOV.U32 R20, RZ, RZ, R23 ;  /* 0x000000ffff147224 */ /* 0x000fe200078e0017 */
[----:B------:R-:W-:Y:S01]  /*3f60*/  IADD3 RZ, P1, PT, R22, R22, RZ ;  /* 0x0000001616ff7210 */ /* 0x000fe20007f3e0ff */
[----:B------:R-:W-:Y:S01]  /*3f70*/  IMAD.MOV.U32 R21, RZ, RZ, RZ ;  /* 0x000000ffff157224 */ /* 0x000fe200078e00ff */
[----:B------:R-:W-:Y:S01]  /*3f80*/  LEA.HI R12, R12, R13, RZ, 0x1 ;  /* 0x0000000d0c0c7211 */ /* 0x000fe200078f08ff */
[----:B------:R-:W-:-:S04]  /*3f90*/  IMAD.HI.U32 R14, R16, -0x36f0255e, RZ ;  /* 0xc90fdaa2100e7827 */ /* 0x000fc800078e00ff */
[----:B------:R-:W-:-:S04]  /*3fa0*/  IMAD.WIDE.U32 R20, R15, -0x36f0255e, R20 ;  /* 0xc90fdaa20f147825 */ /* 0x000fc800078e0014 */
[----:B------:R-:W-:-:S04]  /*3fb0*/  IMAD.WIDE.U32 R20, P2, R16, 0x2168c235, R20 ;  /* 0x2168c23510147825 */ /* 0x000fc80007840014 */
[----:B------:R-:W-:Y:S01]  /*3fc0*/  IMAD R16, R16, -0x36f0255e, RZ ;  /* 0xc90fdaa210107824 */ /* 0x000fe200078e02ff */
[----:B------:R-:W-:Y:S01]  /*3fd0*/  IADD3.X RZ, P1, PT, R20, R20, RZ, P1, !PT ;  /* 0x0000001414ff7210 */ /* 0x000fe20000f3e4ff */
[----:B------:R-:W-:-:S03]  /*3fe0*/  IMAD.X R14, RZ, RZ, R14, P2 ;  /* 0x000000ffff0e7224 */ /* 0x000fc600010e060e */
[----:B------:R-:W-:-:S04]  /*3ff0*/  IADD3 R16, P2, PT, R16, R21, RZ ;  /* 0x0000001510107210 */ /* 0x000fc80007f5e0ff */
[C---:B------:R-:W-:Y:S01]  /*4000*/  ISETP.GT.U32.AND P3, PT, R16.reuse, RZ, PT ;  /* 0x000000ff1000720c */ /* 0x040fe20003f64070 */
[----:B------:R-:W-:Y:S01]  /*4010*/  IMAD.X R14, RZ, RZ, R14, P2 ;  /* 0x000000ffff0e7224 */ /* 0x000fe200010e060e */
[----:B------:R-:W-:-:S04]  /*4020*/  IADD3.X R15, P2, PT, R16, R16, RZ, P1, !PT ;  /* 0x00000010100f7210 */ /* 0x000fc80000f5e4ff */
[C---:B------:R-:W-:Y:S01]  /*4030*/  ISETP.GT.AND.EX P1, PT, R14.reuse, RZ, PT, P3 ;  /* 0x000000ff0e00720c */ /* 0x040fe20003f24330 */
[----:B------:R-:W-:-:S03]  /*4040*/  IMAD.X R17, R14, 0x1, R14, P2 ;  /* 0x000000010e117824 */ /* 0x000fc600010e060e */
[----:B------:R-:W-:Y:S02]  /*4050*/  SEL R15, R15, R16, P1 ;  /* 0x000000100f0f7207 */ /* 0x000fe40000800000 */
[----:B------:R-:W-:Y:S02]  /*4060*/  SEL R17, R17, R14, P1 ;  /* 0x0000000e11117207 */ /* 0x000fe40000800000 */
[----:B------:R-:W-:-:S05]  /*4070*/  IADD3 R14, P2, PT, R15, 0x1, RZ ;  /* 0x000000010f0e7810 */ /* 0x000fca0007f5e0ff */
[----:B------:R-:W-:Y:S01]  /*4080*/  IMAD.X R15, RZ, RZ, R17, P2 ;  /* 0x000000ffff0f7224 */ /* 0x000fe200010e0611 */
[----:B------:R-:W-:Y:S02]  /*4090*/  SEL R17, RZ, 0xffffffff, !P1 ;  /* 0xffffffffff117807 */ /* 0x000fe40004800000 */
[----:B------:R-:W-:Y:S02]  /*40a0*/  LOP3.LUT P1, R33, R33, 0x80000000, RZ, 0xc0, !PT ;  /* 0x8000000021217812 */ /* 0x000fe4000782c0ff */
[----:B------:R-:W-:Y:S01]  /*40b0*/  SHF.R.U64 R14, R14, 0xa, R15 ;  /* 0x0000000a0e0e7819 */ /* 0x000fe2000000120f */
[----:B------:R-:W-:Y:S01]  /*40c0*/  IMAD.IADD R17, R17, 0x1, -R18 ;  /* 0x0000000111117824 */ /* 0x000fe200078e0a12 */
[----:B------:R-:W-:Y:S02]  /*40d0*/  @!P0 LOP3.LUT R33, R33, 0x80000000, RZ, 0x3c, !PT ;  /* 0x8000000021218812 */ /* 0x000fe400078e3cff */
[----:B------:R-:W-:Y:S01]  /*40e0*/  IADD3 R14, P2, PT, R14, 0x1, RZ ;  /* 0x000000010e0e7810 */ /* 0x000fe20007f5e0ff */
[----:B------:R-:W-:-:S03]  /*40f0*/  IMAD.SHL.U32 R17, R17, 0x100000, RZ ;  /* 0x0010000011117824 */ /* 0x000fc600078e00ff */
[----:B------:R-:W-:-:S03]  /*4100*/  LEA.HI.X R15, R15, RZ, RZ, 0x16, P2 ;  /* 0x000000ff0f0f7211 */ /* 0x000fc600010fb4ff */
[----:B------:R-:W-:Y:S01]  /*4110*/  @P1 IMAD.MOV R12, RZ, RZ, -R12 ;  /* 0x000000ffff0c1224 */ /* 0x000fe200078e0a0c */
[--C-:B------:R-:W-:Y:S02]  /*4120*/  SHF.R.U64 R14, R14, 0x1, R15.reuse ;  /* 0x000000010e0e7819 */ /* 0x100fe4000000120f */
[----:B------:R-:W-:Y:S02]  /*4130*/  SHF.R.U32.HI R16, RZ, 0x1, R15 ;  /* 0x00000001ff107819 */ /* 0x000fe4000001160f */
[----:B------:R-:W-:-:S04]  /*4140*/  IADD3 R14, P2, P3, RZ, RZ, R14 ;  /* 0x000000ffff0e7210 */ /* 0x000fc80007b5e00e */
[----:B------:R-:W-:-:S04]  /*4150*/  IADD3.X R16, PT, PT, R17, 0x3fe00000, R16, P2, P3 ;  /* 0x3fe0000011107810 */ /* 0x000fc800017e6410 */
[----:B------:R-:W-:-:S07]  /*4160*/  LOP3.LUT R33, R16, R33, RZ, 0xfc, !PT ;  /* 0x0000002110217212 */ /* 0x000fce00078efcff */
.L_x_66:
[----:B------:R-:W-:Y:S02]  /*4170*/  IMAD.MOV.U32 R15, RZ, RZ, R33 ;  /* 0x000000ffff0f7224 */ /* 0x000fe400078e0021 */
[----:B------:R-:W-:-:S04]  /*4180*/  IMAD.MOV.U32 R33, RZ, RZ, 0x0 ;  /* 0x00000000ff217424 */ /* 0x000fc800078e00ff */
[----:B------:R-:W-:Y:S05]  /*4190*/  RET.REL.NODEC R32 `(_Z2RSPKdPKmPdPK7table_t) ;  /* 0xffffffbc20987950 */ /* 0x000fea0003c3ffff */
.L_x_73:
[----:B------:R-:W-:-:S00]  /*41a0*/  BRA `(.L_x_73) ;  /* 0xfffffffc00fc7947 */ /* 0x000fc0000383ffff */
[----:B------:R-:W-:-:S00]  /*41b0*/  NOP ;  /* 0x0000000000007918 */ /* 0x000fc00000000000 */
        /* <DEDUP_REMOVED lines=12> */
.L_x_93:


//--------------------- .text._Z11build_tableP7table_t --------------------------
	.section	.text._Z11build_tableP7table_t,"ax",@progbits
	.align	128
        .global         _Z11build_tableP7table_t
        .type           _Z11build_tableP7table_t,@function
        .size           _Z11build_tableP7table_t,(.L_x_95 - _Z11build_tableP7table_t)
        .other          _Z11build_tableP7table_t,@"STO_CUDA_ENTRY STV_DEFAULT"
_Z11build_tableP7table_t:
.text._Z11build_tableP7table_t:
[----:B------:R-:W-:Y:S01]  /*0000*/  LDC R1, c[0x0][0x37c] ;  /* 0x0000df00ff017b82 */ /* 0x000fe20000000800 */
[----:B------:R-:W0:Y:S01]  /*0010*/  S2R R0, SR_CTAID.X ;  /* 0x0000000000007919 */ /* 0x000e220000002500 */
[----:B------:R-:W0:Y:S02]  /*0020*/  S2R R3, SR_TID.X ;  /* 0x0000000000037919 */ /* 0x000e240000002100 */
[----:B0-----:R-:W-:-:S05]  /*0030*/  IMAD R0, R0, 0x100, R3 ;  /* 0x0000010000007824 */ /* 0x001fca00078e0203 */
[----:B------:R-:W-:-:S04]  /*0040*/  ISETP.GT.AND P0, PT, R0, 0x30d40, PT ;  /* 0x00030d400000780c */ /* 0x000fc80003f04270 */
[----:B------:R-:W-:-:S13]  /*0050*/  ISETP.EQ.OR P0, PT, R0, RZ, P0 ;  /* 0x000000ff0000720c */ /* 0x000fda0000702670 */
[----:B------:R-:W-:Y:S05]  /*0060*/  @P0 EXIT ;  /* 0x000000000000094d */ /* 0x000fea0003800000 */
[----:B------:R-:W0:Y:S01]  /*0070*/  I2F.F64 R2, R0 ;  /* 0x0000000000027312 */ /* 0x000e220000201c00 */
[----:B------:R-:W-:Y:S01]  /*0080*/  IMAD.MOV.U32 R8, RZ, RZ, 0x0 ;  /* 0x00000000ff087424 */ /* 0x000fe200078e00ff */
[----:B------:R-:W-:Y:S01]  /*0090*/  BSSY.RECONVERGENT B0, `(.L_x_74) ;  /* 0x0000014000007945 */ /* 0x000fe20003800200 */
[----:B------:R-:W-:-:S05]  /*00a0*/  IMAD.MOV.U32 R9, RZ, RZ, 0x3fd80000 ;  /* 0x3fd80000ff097424 */ /* 0x000fca00078e00ff */
[----:B0-----:R-:W0:Y:S01]  /*00b0*/  MUFU.RSQ64H R7, R3 ;  /* 0x0000000300077308 */ /* 0x001e220000001c00 */
[----:B------:R-:W-:-:S05]  /*00c0*/  VIADD R6, R3, 0xfcb00000 ;  /* 0xfcb0000003067836 */ /* 0x000fca0000000000 */
[----:B------:R-:W-:Y:S01]  /*00d0*/  ISETP.GE.U32.AND P0, PT, R6, 0x7ca00000, PT ;  /* 0x7ca000000600780c */ /* 0x000fe20003f06070 */
[----:B0-----:R-:W-:-:S08]  /*00e0*/  DMUL R4, R6, R6 ;  /* 0x0000000606047228 */ /* 0x001fd00000000000 */
[----:B------:R-:W-:-:S08]  /*00f0*/  DFMA R4, R2, -R4, 1 ;  /* 0x3ff000000204742b */ /* 0x000fd00000000804 */
[----:B------:R-:W-:Y:S02]  /*0100*/  DFMA R8, R4, R8, 0.5 ;  /* 0x3fe000000408742b */ /* 0x000fe40000000008 */
[----:B------:R-:W-:-:S08]  /*0110*/  DMUL R4, R6, R4 ;  /* 0x0000000406047228 */ /* 0x000fd00000000000 */
[----:B------:R-:W-:-:S08]  /*0120*/  DFMA R8, R8, R4, R6 ;  /* 0x000000040808722b */ /* 0x000fd00000000006 */
[----:B------:R-:W-:Y:S02]  /*0130*/  DMUL R10, R2, R8 ;  /* 0x00000008020a7228 */ /* 0x000fe40000000000 */
[----:B------:R-:W-:Y:S01]  /*0140*/  IADD3 R15, PT, PT, R9, -0x100000, RZ ;  /* 0xfff00000090f7810 */ /* 0x000fe20007ffe0ff */
[----:B------:R-:W-:-:S05]  /*0150*/  IMAD.MOV.U32 R14, RZ, RZ, R8 ;  /* 0x000000ffff0e7224 */ /* 0x000fca00078e0008 */
[----:B------:R-:W-:-:S08]  /*0160*/  DFMA R12, R10, -R10, R2 ;  /* 0x8000000a0a0c722b */ /* 0x000fd00000000002 */
[----:B------:R-:W-:Y:S01]  /*0170*/  DFMA R4, R12, R14, R10 ;  /* 0x0000000e0c04722b */ /* 0x000fe2000000000a */
[----:B------:R-:W-:Y:S10]  /*0180*/  @!P0 BRA `(.L_x_75) ;  /* 0x0000000000108947 */ /* 0x000ff40003800000 */
[----:B------:R-:W-:-:S07]  /*0190*/  MOV R4, 0x1b0 ;  /* 0x000001b000047802 */ /* 0x000fce0000000f00 */
[----:B------:R-:W-:Y:S05]  /*01a0*/  CALL.REL.NOINC `($__internal_4_$__cuda_sm20_dsqrt_rn_f64_mediumpath_v1) ;  /* 0x0000000800587944 */ /* 0x000fea0003c00000 */
[----:B------:R-:W-:Y:S02]  /*01b0*/  IMAD.MOV.U32 R4, RZ, RZ, R8 ;  /* 0x000000ffff047224 */ /* 0x000fe400078e0008 */
[----:B------:R-:W-:-:S07]  /*01c0*/  IMAD.MOV.U32 R5, RZ, RZ, R9 ;  /* 0x000000ffff057224 */ /* 0x000fce00078e0009 */
.L_x_75:
[----:B------:R-:W-:Y:S05]  /*01d0*/  BSYNC.RECONVERGENT B0 ;  /* 0x0000000000007941 */ /* 0x000fea0003800200 */
.L_x_74:
[----:B------:R-:W0:Y:S01]  /*01e0*/  MUFU.RCP64H R7, R5 ;  /* 0x0000000500077308 */ /* 0x000e220000001800 */
[----:B------:R-:W-:Y:S01]  /*01f0*/  IADD3 R6, PT, PT, R5, 0x300402, RZ ;  /* 0x0030040205067810 */ /* 0x000fe20007ffe0ff */
[----:B------:R-:W1:Y:S01]  /*0200*/  LDCU.64 UR4, c[0x0][0x358] ;  /* 0x00006b00ff0477ac */ /* 0x000e620008000a00 */
[----:B------:R-:W-:Y:S02]  /*0210*/  BSSY.RECONVERGENT B0, `(.L_x_76) ;  /* 0x000000d000007945 */ /* 0x000fe40003800200 */
[----:B------:R-:W-:Y:S02]  /*0220*/  FSETP.GEU.AND P0, PT, |R6|, 5.8789094863358348022e-39, PT ;  /* 0x004004020600780b */ /* 0x000fe40003f0e200 */
[----:B0-----:R-:W-:-:S08]  /*0230*/  DFMA R8, R6, -R4, 1 ;  /* 0x3ff000000608742b */ /* 0x001fd00000000804 */
[----:B------:R-:W-:-:S08]  /*0240*/  DFMA R8, R8, R8, R8 ;  /* 0x000000080808722b */ /* 0x000fd00000000008 */
[----:B------:R-:W-:-:S08]  /*0250*/  DFMA R8, R6, R8, R6 ;  /* 0x000000080608722b */ /* 0x000fd00000000006 */
[----:B------:R-:W-:-:S08]  /*0260*/  DFMA R10, R8, -R4, 1 ;  /* 0x3ff00000080a742b */ /* 0x000fd00000000804 */
[----:B------:R-:W-:Y:S01]  /*0270*/  DFMA R8, R8, R10, R8 ;  /* 0x0000000a0808722b */ /* 0x000fe20000000008 */
[----:B-1----:R-:W-:Y:S10]  /*0280*/  @P0 BRA `(.L_x_77) ;  /* 0x0000000000140947 */ /* 0x002ff40003800000 */
[----:B------:R-:W-:Y:S01]  /*0290*/  LOP3.LUT R6, R5, 0x7fffffff, RZ, 0xc0, !PT ;  /* 0x7fffffff05067812 */ /* 0x000fe200078ec0ff */
[----:B------:R-:W-:Y:S01]  /*02a0*/  IMAD.MOV.U32 R8, RZ, RZ, R4 ;  /* 0x000000ffff087224 */ /* 0x000fe200078e0004 */
[----:B------:R-:W-:-:S03]  /*02b0*/  MOV R4, 0x2e0 ;  /* 0x000002e000047802 */ /* 0x000fc60000000f00 */
[----:B------:R-:W-:-:S07]  /*02c0*/  VIADD R10, R6, 0xfff00000 ;  /* 0xfff00000060a7836 */ /* 0x000fce0000000000 */
[----:B------:R-:W-:Y:S05]  /*02d0*/  CALL.REL.NOINC `($__internal_3_$__cuda_sm20_dblrcp_rn_slowpath_v3) ;  /* 0x0000000400687944 */ /* 0x000fea0003c00000 */
.L_x_77:
[----:B------:R-:W-:Y:S05]  /*02e0*/  BSYNC.RECONVERGENT B0 ;  /* 0x0000000000007941 */ /* 0x000fea0003800200 */
.L_x_76:
[----:B------:R-:W0:Y:S01]  /*02f0*/  LDC.64 R4, c[0x0][0x380] ;  /* 0x0000e000ff047b82 */ /* 0x000e220000000a00 */
[----:B------:R-:W-:Y:S01]  /*0300*/  ISETP.GT.AND P0, PT, R3, 0xfffff, PT ;  /* 0x000fffff0300780c */ /* 0x000fe20003f04270 */
[----:B------:R-:W-:Y:S01]  /*0310*/  IMAD.MOV.U32 R6, RZ, RZ, R3 ;  /* 0x000000ffff067224 */ /* 0x000fe200078e0003 */
[----:B------:R-:W-:Y:S01]  /*0320*/  MOV R10, R2 ;  /* 0x00000002000a7202 */ /* 0x000fe20000000f00 */
[----:B------:R-:W-:Y:S01]  /*0330*/  BSSY.RECONVERGENT B0, `(.L_x_78) ;  /* 0x0000052000007945 */ /* 0x000fe20003800200 */
[----:B------:R-:W-:-:S09]  /*0340*/  IMAD.MOV.U32 R7, RZ, RZ, -0x3ff ;  /* 0xfffffc01ff077424 */ /* 0x000fd200078e00ff */
[----:B------:R-:W-:Y:S01]  /*0350*/  @!P0 DMUL R2, R2, 1.80143985094819840000e+16 ;  /* 0x4350000002028828 */ /* 0x000fe20000000000 */
[----:B------:R-:W-:Y:S01]  /*0360*/  @!P0 MOV R7, 0xfffffbcb ;  /* 0xfffffbcb00078802 */ /* 0x000fe20000000f00 */
[----:B0-----:R-:W-:-:S08]  /*0370*/  IMAD.WIDE R4, R0, 0x10, R4 ;  /* 0x0000001000047825 */ /* 0x001fd000078e0204 */
[----:B------:R-:W-:Y:S01]  /*0380*/  @!P0 IMAD.MOV.U32 R6, RZ, RZ, R3 ;  /* 0x000000ffff068224 */ /* 0x000fe200078e0003 */
[----:B------:R0:W-:Y:S01]  /*0390*/  STG.E.64 desc[UR4][R4.64], R8 ;  /* 0x0000000804007986 */ /* 0x0001e2000c101b04 */
[----:B------:R-:W-:Y:S02]  /*03a0*/  @!P0 IMAD.MOV.U32 R10, RZ, RZ, R2 ;  /* 0x000000ffff0a8224 */ /* 0x000fe400078e0002 */
[----:B------:R-:W-:-:S05]  /*03b0*/  VIADD R0, R6, 0xffffffff ;  /* 0xffffffff06007836 */ /* 0x000fca0000000000 */
[----:B------:R-:W-:-:S13]  /*03c0*/  ISETP.GT.U32.AND P1, PT, R0, 0x7feffffe, PT ;  /* 0x7feffffe0000780c */ /* 0x000fda0003f24070 */
[----:B0-----:R-:W-:Y:S05]  /*03d0*/  @P1 BRA `(.L_x_79) ;  /* 0x0000000400041947 */ /* 0x001fea0003800000 */
[----:B------:R-:W-:Y:S01]  /*03e0*/  LOP3.LUT R0, R6, 0xfffff, RZ, 0xc0, !PT ;  /* 0x000fffff06007812 */ /* 0x000fe200078ec0ff */
[----:B------:R-:W-:Y:S01]  /*03f0*/  IMAD.MOV.U32 R2, RZ, RZ, R10 ;  /* 0x000000ffff027224 */ /* 0x000fe200078e000a */
[----:B------:R-:W-:Y:S01]  /*0400*/  UMOV UR6, 0x3ae80f1e ;  /* 0x3ae80f1e00067882 */ /* 0x000fe20000000000 */
[----:B------:R-:W-:Y:S01]  /*0410*/  IMAD.MOV.U32 R8, RZ, RZ, RZ ;  /* 0x000000ffff087224 */ /* 0x000fe200078e00ff */
[----:B------:R-:W-:Y:S01]  /*0420*/  LOP3.LUT R3, R0, 0x3ff00000, RZ, 0xfc, !PT ;  /* 0x3ff0000000037812 */ /* 0x000fe200078efcff */
[----:B------:R-:W-:Y:S01]  /*0430*/  IMAD.MOV.U32 R16, RZ, RZ, -0x748574fc ;  /* 0x8b7a8b04ff107424 */ /* 0x000fe200078e00ff */
[----:B------:R-:W-:Y:S01]  /*0440*/  UMOV UR7, 0x3eb1380b ;  /* 0x3eb1380b00077882 */ /* 0x000fe20000000000 */
[----:B------:R-:W-:Y:S01]  /*0450*/  IMAD.MOV.U32 R17, RZ, RZ, 0x3ed0ee25 ;  /* 0x3ed0ee25ff117424 */ /* 0x000fe200078e00ff */
[----:B------:R-:W-:Y:S01]  /*0460*/  ISETP.GE.U32.AND P0, PT, R3, 0x3ff6a09f, PT ;  /* 0x3ff6a09f0300780c */ /* 0x000fe20003f06070 */
[----:B------:R-:W-:Y:S01]  /*0470*/  IMAD.MOV.U32 R19, RZ, RZ, 0x43300000 ;  /* 0x43300000ff137424 */ /* 0x000fe200078e00ff */
[----:B------:R-:W-:Y:S01]  /*0480*/  LEA.HI R18, R6, R7, RZ, 0xc ;  /* 0x0000000706127211 */ /* 0x000fe200078f60ff */
[----:B------:R-:W-:Y:S01]  /*0490*/  UMOV UR8, 0x80000000 ;  /* 0x8000000000087882 */ /* 0x000fe20000000000 */
[----:B------:R-:W-:-:S09]  /*04a0*/  UMOV UR9, 0x43300000 ;  /* 0x4330000000097882 */ /* 0x000fd20000000000 */
[----:B------:R-:W-:Y:S01]  /*04b0*/  @P0 VIADD R9, R3, 0xfff00000 ;  /* 0xfff0000003090836 */ /* 0x000fe20000000000 */
[----:B------:R-:W-:-:S04]  /*04c0*/  @P0 IADD3 R18, PT, PT, R18, 0x1, RZ ;  /* 0x0000000112120810 */ /* 0x000fc80007ffe0ff */
[----:B------:R-:W-:Y:S02]  /*04d0*/  @P0 MOV R3, R9 ;  /* 0x0000000900030202 */ /* 0x000fe40000000f00 */
[----:B------:R-:W-:-:S04]  /*04e0*/  LOP3.LUT R18, R18, 0x80000000, RZ, 0x3c, !PT ;  /* 0x8000000012127812 */ /* 0x000fc800078e3cff */
        /* <DEDUP_REMOVED lines=48> */
.L_x_79:
[----:B------:R-:W-:Y:S01]  /*07f0*/  IMAD.MOV.U32 R6, RZ, RZ, 0x0 ;  /* 0x00000000ff067424 */ /* 0x000fe200078e00ff */
[----:B------:R-:W-:Y:S01]  /*0800*/  LOP3.LUT P0, RZ, R3, 0x7fffffff, RZ, 0xc0, !PT ;  /* 0x7fffffff03ff7812 */ /* 0x000fe2000780c0ff */
[----:B------:R-:W-:-:S06]  /*0810*/  IMAD.MOV.U32 R7, RZ, RZ, 0x7ff00000 ;  /* 0x7ff00000ff077424 */ /* 0x000fcc00078e00ff */
[----:B------:R-:W-:-:S10]  /*0820*/  DFMA R6, R2, R6, +INF ;  /* 0x7ff000000206742b */ /* 0x000fd40000000006 */
[----:B------:R-:W-:Y:S02]  /*0830*/  FSEL R2, R6, RZ, P0 ;  /* 0x000000ff06027208 */ /* 0x000fe40000000000 */
[----:B------:R-:W-:-:S07]  /*0840*/  FSEL R3, R7, -QNAN , P0 ;  /* 0xfff0000007037808 */ /* 0x000fce0000000000 */
.L_x_80:
[----:B------:R-:W-:Y:S05]  /*0850*/  BSYNC.RECONVERGENT B0 ;  /* 0x0000000000007941 */ /* 0x000fea0003800200 */
.L_x_78:
[----:B------:R-:W-:Y:S01]  /*0860*/  STG.E.64 desc[UR4][R4.64+0x8], R2 ;  /* 0x0000080204007986 */ /* 0x000fe2000c101b04 */
[----:B------:R-:W-:Y:S05]  /*0870*/  EXIT ;  /* 0x000000000000794d */ /* 0x000fea0003800000 */
        .weak           $__internal_3_$__cuda_sm20_dblrcp_rn_slowpath_v3
        .type           $__internal_3_$__cuda_sm20_dblrcp_rn_slowpath_v3,@function
        .size           $__internal_3_$__cuda_sm20_dblrcp_rn_slowpath_v3,($__internal_4_$__cuda_sm20_dsqrt_rn_f64_mediumpath_v1 - $__internal_3_$__cuda_sm20_dblrcp_rn_slowpath_v3)
$__internal_3_$__cuda_sm20_dblrcp_rn_slowpath_v3:
[----:B------:R-:W-:Y:S01]  /*0880*/  MOV R6, R8 ;  /* 0x0000000800067202 */ /* 0x000fe20000000f00 */
[----:B------:R-:W-:Y:S01]  /*0890*/  IMAD.MOV.U32 R7, RZ, RZ, R5 ;  /* 0x000000ffff077224 */ /* 0x000fe200078e0005 */
[----:B------:R-:W-:Y:S05]  /*08a0*/  BSSY.RECONVERGENT B1, `(.L_x_81) ;  /* 0x0000024000017945 */ /* 0x000fea0003800200 */
[----:B------:R-:W-:-:S14]  /*08b0*/  DSETP.GTU.AND P0, PT, |R6|, +INF , PT ;  /* 0x7ff000000600742a */ /* 0x000fdc0003f0c200 */
        /* <DEDUP_REMOVED lines=9> */
[----:B------:R-:W-:Y:S01]  /*0950*/  IADD3 R9, PT, PT, R7, -0x3fe00000, RZ ;  /* 0xc020000007097810 */ /* 0x000fe20007ffe0ff */
[----:B------:R-:W-:-:S03]  /*0960*/  IMAD.MOV.U32 R8, RZ, RZ, R6 ;  /* 0x000000ffff087224 */ /* 0x000fc600078e0006 */
[----:B------:R-:W0:Y:S03]  /*0970*/  MUFU.RCP64H R11, R9 ;  /* 0x00000009000b7308 */ /* 0x000e260000001800 */
        /* <DEDUP_REMOVED lines=10> */
.L_x_84:
        /* <DEDUP_REMOVED lines=10> */
.L_x_82:
[----:B------:R-:W-:Y:S01]  /*0ac0*/  LOP3.LUT R9, R7, 0x80000, RZ, 0xfc, !PT ;  /* 0x0008000007097812 */ /* 0x000fe200078efcff */
[----:B------:R-:W-:-:S07]  /*0ad0*/  IMAD.MOV.U32 R8, RZ, RZ, R6 ;  /* 0x000000ffff087224 */ /* 0x000fce00078e0006 */
.L_x_83:
[----:B------:R-:W-:Y:S05]  /*0ae0*/  BSYNC.RECONVERGENT B1 ;  /* 0x0000000000017941 */ /* 0x000fea0003800200 */
.L_x_81:
[----:B------:R-:W-:-:S04]  /*0af0*/  MOV R5, 0x0 ;  /* 0x0000000000057802 */ /* 0x000fc80000000f00 */
[----:B------:R-:W-:Y:S05]  /*0b00*/  RET.REL.NODEC R4 `(_Z11build_tableP7table_t) ;  /* 0xfffffff4043c7950 */ /* 0x000fea0003c3ffff */
        .weak           $__internal_4_$__cuda_sm20_dsqrt_rn_f64_mediumpath_v1
        .type           $__internal_4_$__cuda_sm20_dsqrt_rn_f64_mediumpath_v1,@function
        .size           $__internal_4_$__cuda_sm20_dsqrt_rn_f64_mediumpath_v1,(.L_x_95 - $__internal_4_$__cuda_sm20_dsqrt_rn_f64_mediumpath_v1)
$__internal_4_$__cuda_sm20_dsqrt_rn_f64_mediumpath_v1:
[----:B------:R-:W-:Y:S01]  /*0b10*/  ISETP.GE.U32.AND P0, PT, R6, -0x3400000, PT ;  /* 0xfcc000000600780c */ /* 0x000fe20003f06070 */
[----:B------:R-:W-:Y:S01]  /*0b20*/  BSSY.RECONVERGENT B1, `(.L_x_85) ;  /* 0x0000026000017945 */ /* 0x000fe20003800200 */
[----:B------:R-:W-:Y:S02]  /*0b30*/  IMAD.MOV.U32 R9, RZ, RZ, R15 ;  /* 0x000000ffff097224 */ /* 0x000fe400078e000f */
[----:B------:R-:W-:Y:S02]  /*0b40*/  IMAD.MOV.U32 R6, RZ, RZ, R2 ;  /* 0x000000ffff067224 */ /* 0x000fe400078e0002 */
[----:B------:R-:W-:-:S07]  /*0b50*/  IMAD.MOV.U32 R7, RZ, RZ, R3 ;  /* 0x000000ffff077224 */ /* 0x000fce00078e0003 */
[----:B------:R-:W-:Y:S05]  /*0b60*/  @!P0 BRA `(.L_x_86) ;  /* 0x0000000000208947 */ /* 0x000fea0003800000 */
[----:B------:R-:W-:-:S10]  /*0b70*/  DFMA.RM R8, R12, R8, R10 ;  /* 0x000000080c08722b */ /* 0x000fd4000000400a */
[----:B------:R-:W-:-:S04]  /*0b80*/  IADD3 R10, P0, PT, R8, 0x1, RZ ;  /* 0x00000001080a7810 */ /* 0x000fc80007f1e0ff */
[----:B------:R-:W-:-:S06]  /*0b90*/  IADD3.X R11, PT, PT, RZ, R9, RZ, P0, !PT ;  /* 0x00000009ff0b7210 */ /* 0x000fcc00007fe4ff */
[----:B------:R-:W-:-:S08]  /*0ba0*/  DFMA.RP R6, -R8, R10, R6 ;  /* 0x0000000a0806722b */ /* 0x000fd00000008106 */
[----:B------:R-:W-:-:S06]  /*0bb0*/  DSETP.GT.AND P0, PT, R6, RZ, PT ;  /* 0x000000ff0600722a */ /* 0x000fcc0003f04000 */
[----:B------:R-:W-:Y:S02]  /*0bc0*/  FSEL R8, R10, R8, P0 ;  /* 0x000000080a087208 */ /* 0x000fe40000000000 */
[----:B------:R-:W-:Y:S01]  /*0bd0*/  FSEL R9, R11, R9, P0 ;  /* 0x000000090b097208 */ /* 0x000fe20000000000 */
[----:B------:R-:W-:Y:S06]  /*0be0*/  BRA `(.L_x_87) ;  /* 0x0000000000647947 */ /* 0x000fec0003800000 */
.L_x_86:
        /* <DEDUP_REMOVED lines=9> */
[----:B------:R-:W-:Y:S01]  /*0c80*/  IMAD.MOV.U32 R8, RZ, RZ, RZ ;  /* 0x000000ffff087224 */ /* 0x000fe200078e00ff */
[----:B------:R-:W-:Y:S01]  /*0c90*/  MOV R12, 0x0 ;  /* 0x00000000000c7802 */ /* 0x000fe20000000f00 */
[----:B------:R-:W-:-:S03]  /*0ca0*/  IMAD.MOV.U32 R13, RZ, RZ, 0x3fd80000 ;  /* 0x3fd80000ff0d7424 */ /* 0x000fc600078e00ff */
[----:B------:R-:W0:Y:S02]  /*0cb0*/  MUFU.RSQ64H R9, R7 ;  /* 0x0000000700097308 */ /* 0x000e240000001c00 */
        /* <DEDUP_REMOVED lines=9> */
[----:B------:R-:W-:Y:S01]  /*0d50*/  IADD3 R9, PT, PT, R9, -0x3500000, RZ ;  /* 0xfcb0000009097810 */ /* 0x000fe20007ffe0ff */
[----:B------:R-:W-:Y:S06]  /*0d60*/  BRA `(.L_x_87) ;  /* 0x0000000000047947 */ /* 0x000fec0003800000 */
.L_x_88:
[----:B------:R-:W-:-:S11]  /*0d70*/  DADD R8, R6, R6 ;  /* 0x0000000006087229 */ /* 0x000fd60000000006 */
.L_x_87:
[----:B------:R-:W-:Y:S05]  /*0d80*/  BSYNC.RECONVERGENT B1 ;  /* 0x0000000000017941 */ /* 0x000fea0003800200 */
.L_x_85:
[----:B------:R-:W-:-:S04]  /*0d90*/  IMAD.MOV.U32 R5, RZ, RZ, 0x0 ;  /* 0x00000000ff057424 */ /* 0x000fc800078e00ff */
[----:B------:R-:W-:Y:S05]  /*0da0*/  RET.REL.NODEC R4 `(_Z11build_tableP7table_t) ;  /* 0xfffffff004947950 */ /* 0x000fea0003c3ffff */
.L_x_89:
        /* <DEDUP_REMOVED lines=13> */
.L_x_95:


//--------------------- .nv.global.init           --------------------------
	.section	.nv.global.init,"aw",@progbits
	.align	16
.nv.global.init:
	.type		__cudart_sin_cos_coeffs,@object
	.size		__cudart_sin_cos_coeffs,(__cudart_i2opi_d - __cudart_sin_cos_coeffs)
__cudart_sin_cos_coeffs:
        /*0000*/ 	.byte	0x46, 0xd2, 0xb0, 0x2c, 0xf1, 0xe5, 0x5a, 0xbe, 0x92, 0xe3, 0xac, 0x69, 0xe3, 0x1d, 0xc7, 0x3e
        /*0010*/ 	.byte	0xa1, 0x62, 0xdb, 0x19, 0xa0, 0x01, 0x2a, 0xbf, 0x18, 0x08, 0x11, 0x11, 0x11, 0x11, 0x81, 0x3f
        /*0020*/ 	.byte	0x54, 0x55, 0x55, 0x55, 0x55, 0x55, 0xc5, 0xbf, 0x00, 0x00, 0x00, 0x00, 0x00, 0x00, 0x00, 0x00
        /*0030*/ 	.byte	0x00, 0x00, 0x00, 0x00, 0x00, 0x00, 0x00, 0x00, 0x64, 0x81, 0xfd, 0x20, 0x83, 0xff, 0xa8, 0xbd
        /*0040*/ 	.byte	0x28, 0x85, 0xef, 0xc1, 0xa7, 0xee, 0x21, 0x3e, 0xd9, 0xe6, 0x06, 0x8e, 0x4f, 0x7e, 0x92, 0xbe
        /*0050*/ 	.byte	0xe9, 0xbc, 0xdd, 0x19, 0xa0, 0x01, 0xfa, 0x3e, 0x47, 0x5d, 0xc1, 0x16, 0x6c, 0xc1, 0x56, 0xbf
        /*0060*/ 	.byte	0x51, 0x55, 0x55, 0x55, 0x55, 0x55, 0xa5, 0x3f, 0x00, 0x00, 0x00, 0x00, 0x00, 0x00, 0xe0, 0xbf
        /*0070*/ 	.byte	0x00, 0x00, 0x00, 0x00, 0x00, 0x00, 0xf0, 0x3f, 0x00, 0x00, 0x00, 0x00, 0x00, 0x00, 0x00, 0x00
	.type		__cudart_i2opi_d,@object
	.size		__cudart_i2opi_d,(.L_0 - __cudart_i2opi_d)
__cudart_i2opi_d:
        /* <DEDUP_REMOVED lines=9> */
.L_0:


//--------------------- .nv.shared.reserved.0     --------------------------
	.section	.nv.shared.reserved.0,"aw",@nobits
	.weak		__nv_reservedSMEM_offset_0_alias
	.size		__nv_reservedSMEM_offset_0_alias, 0, 64
	.other		__nv_reservedSMEM_offset_0_alias,@"STO_CUDA_RESERVED_SHARED STV_DEFAULT"
__nv_reservedSMEM_offset_0_alias:
	.zero		0
	.zero		64


//--------------------- .nv.constant0._Z2RSPKdPKmPdPK7table_t --------------------------
	.section	.nv.constant0._Z2RSPKdPKmPdPK7table_t,"a",@progbits
	.sectionflags	@""
	.align	4
.nv.constant0._Z2RSPKdPKmPdPK7table_t:
	.zero		928


//--------------------- .nv.constant0._Z11build_tableP7table_t --------------------------
	.section	.nv.constant0._Z11build_tableP7table_t,"a",@progbits
	.sectionflags	@""
	.align	4
.nv.constant0._Z11build_tableP7table_t:
	.zero		904


//--------------------- SYMBOLS --------------------------

	.type		.nv.reservedSmem.offset0,@object
	.size		.nv.reservedSmem.offset0,0x4
